	.target	sm_90a

	.elftype	@"ET_EXEC"


//--------------------- .note.nv.tkinfo           --------------------------
	.section	.note.nv.tkinfo,"",@"SHT_NOTE"
	.sectionflags	@"SHF_NOTE_NV_TKINFO"
	.tkinfo
        /*0018*/ 	.word	0x00000002
        /*0030*/ 	.string	""
        /*0030*/ 	.string	"ptxas"
        /*0030*/ 	.string	"Cuda compilation tools, release 13.0, V13.0.88"
        /*0030*/ 	.string	"Build cuda_13.0.r13.0/compiler.36424714_0"
        /*0030*/ 	.string	"-arch sm_90a -m 64 "



//--------------------- .note.nv.cuinfo           --------------------------
	.section	.note.nv.cuinfo,"",@"SHT_NOTE"
	.sectionflags	@"SHF_NOTE_NV_CUINFO"
        /*0018*/ 	.short	0x0002
        /*001a*/ 	.short	0x005a
        /*001c*/ 	.short	0x0082
	.zero		2


//--------------------- .nv.info                  --------------------------
	.section	.nv.info,"",@"SHT_CUDA_INFO"
	.align	4


	//----- nvinfo : EIATTR_REGCOUNT
	.align		4
        /*0000*/ 	.byte	0x04, 0x2f
        /*0002*/ 	.short	(.L_12 - .L_11)
	.align		4
.L_11:
        /*0004*/ 	.word	index@(_ZN7cutlass13device_kernelINS_4gemm6kernel13GemmUniversalIN4cute5tupleIJiiiiEEENS1_10collective13CollectiveMmaINS1_37MainloopSm90TmaGmmaWarpSpecializedFP8ILi2ENS5_IJNS4_1CILi1EEESB_SB_EEENS1_35KernelTmaWarpSpecializedCooperativeEEENS5_IJNSA_ILi256EEENSA_ILi128EEENSA_ILi32EEEEEENS_12float_e4m3_tENS5_IJlSB_lEEESJ_SK_NS4_8TiledMMAINS4_8MMA_AtomIJNS4_4SM904GMMA31MMA_64x128x32_F32E4M3E4M3_SS_TNILNSO_7ScaleInE1ELSQ_1EEEEEENS4_6LayoutINS5_IJNSA_ILi2EEESB_SB_EEENS5_IJSB_NSA_ILi0EEESW_EEEEENS5_IJNS4_10UnderscoreESZ_SZ_EEEEENS4_13SM90_TMA_LOADENS4_14ComposedLayoutINS4_7SwizzleILi1ELi4ELi3EEENS4_18smem_ptr_flag_bitsILi8EEENST_INS5_IJNSA_ILi8EEESH_EEENS5_IJSH_SB_EEEEEEEvNS4_8identityES12_S1C_vS1D_EENS_8epilogue10collective6detail29Sm90TmaWarpSpecializedAdapterINS1G_15DefaultEpilogueISJ_SK_SK_NS1F_6thread17LinearCombinationISJ_Li1EffLNS1K_9ScaleType4KindE0ELNS_15FloatRoundStyleE2ESJ_EENS1_15EpilogueDefaultEEEEEvvEEEEvNT_6ParamsE)
        /*0008*/ 	.word	0x000000a8


	//----- nvinfo : EIATTR_FRAME_SIZE
	.align		4
.L_12:
        /*000c*/ 	.byte	0x04, 0x11
        /*000e*/ 	.short	(.L_14 - .L_13)
	.align		4
.L_13:
        /*0010*/ 	.word	index@(_ZN7cutlass13device_kernelINS_4gemm6kernel13GemmUniversalIN4cute5tupleIJiiiiEEENS1_10collective13CollectiveMmaINS1_37MainloopSm90TmaGmmaWarpSpecializedFP8ILi2ENS5_IJNS4_1CILi1EEESB_SB_EEENS1_35KernelTmaWarpSpecializedCooperativeEEENS5_IJNSA_ILi256EEENSA_ILi128EEENSA_ILi32EEEEEENS_12float_e4m3_tENS5_IJlSB_lEEESJ_SK_NS4_8TiledMMAINS4_8MMA_AtomIJNS4_4SM904GMMA31MMA_64x128x32_F32E4M3E4M3_SS_TNILNSO_7ScaleInE1ELSQ_1EEEEEENS4_6LayoutINS5_IJNSA_ILi2EEESB_SB_EEENS5_IJSB_NSA_ILi0EEESW_EEEEENS5_IJNS4_10UnderscoreESZ_SZ_EEEEENS4_13SM90_TMA_LOADENS4_14ComposedLayoutINS4_7SwizzleILi1ELi4ELi3EEENS4_18smem_ptr_flag_bitsILi8EEENST_INS5_IJNSA_ILi8EEESH_EEENS5_IJSH_SB_EEEEEEEvNS4_8identityES12_S1C_vS1D_EENS_8epilogue10collective6detail29Sm90TmaWarpSpecializedAdapterINS1G_15DefaultEpilogueISJ_SK_SK_NS1F_6thread17LinearCombinationISJ_Li1EffLNS1K_9ScaleType4KindE0ELNS_15FloatRoundStyleE2ESJ_EENS1_15EpilogueDefaultEEEEEvvEEEEvNT_6ParamsE)
        /*0014*/ 	.word	0x00000100


	//----- nvinfo : EIATTR_MIN_STACK_SIZE
	.align		4
.L_14:
        /*0018*/ 	.byte	0x04, 0x12
        /*001a*/ 	.short	(.L_16 - .L_15)
	.align		4
.L_15:
        /*001c*/ 	.word	index@(_ZN7cutlass13device_kernelINS_4gemm6kernel13GemmUniversalIN4cute5tupleIJiiiiEEENS1_10collective13CollectiveMmaINS1_37MainloopSm90TmaGmmaWarpSpecializedFP8ILi2ENS5_IJNS4_1CILi1EEESB_SB_EEENS1_35KernelTmaWarpSpecializedCooperativeEEENS5_IJNSA_ILi256EEENSA_ILi128EEENSA_ILi32EEEEEENS_12float_e4m3_tENS5_IJlSB_lEEESJ_SK_NS4_8TiledMMAINS4_8MMA_AtomIJNS4_4SM904GMMA31MMA_64x128x32_F32E4M3E4M3_SS_TNILNSO_7ScaleInE1ELSQ_1EEEEEENS4_6LayoutINS5_IJNSA_ILi2EEESB_SB_EEENS5_IJSB_NSA_ILi0EEESW_EEEEENS5_IJNS4_10UnderscoreESZ_SZ_EEEEENS4_13SM90_TMA_LOADENS4_14ComposedLayoutINS4_7SwizzleILi1ELi4ELi3EEENS4_18smem_ptr_flag_bitsILi8EEENST_INS5_IJNSA_ILi8EEESH_EEENS5_IJSH_SB_EEEEEEEvNS4_8identityES12_S1C_vS1D_EENS_8epilogue10collective6detail29Sm90TmaWarpSpecializedAdapterINS1G_15DefaultEpilogueISJ_SK_SK_NS1F_6thread17LinearCombinationISJ_Li1EffLNS1K_9ScaleType4KindE0ELNS_15FloatRoundStyleE2ESJ_EENS1_15EpilogueDefaultEEEEEvvEEEEvNT_6ParamsE)
        /*0020*/ 	.word	0x00000100
.L_16:


//--------------------- .nv.compat                --------------------------
	.section	.nv.compat,"",@"SHT_CUDA_COMPAT_INFO"
	.align	4
        /*0000*/ 	.byte	0x02, 0x09, 0x01, 0x00, 0x02, 0x02, 0x04, 0x00, 0x02, 0x05, 0x05, 0x00, 0x03, 0x07, 0x01, 0x01
        /*0010*/ 	.byte	0x02, 0x03, 0x01, 0x00, 0x02, 0x06, 0x01, 0x00, 0x04, 0x0b, 0x08, 0x00, 0x00, 0x00, 0x00, 0x00
        /*0020*/ 	.byte	0x00, 0x00, 0x00, 0x00


//--------------------- .nv.info._ZN7cutlass13device_kernelINS_4gemm6kernel13GemmUniversalIN4cute5tupleIJiiiiEEENS1_10collective13CollectiveMmaINS1_37MainloopSm90TmaGmmaWarpSpecializedFP8ILi2ENS5_IJNS4_1CILi1EEESB_SB_EEENS1_35KernelTmaWarpSpecializedCooperativeEEENS5_IJNSA_ILi256EEENSA_ILi128EEENSA_ILi32EEEEEENS_12float_e4m3_tENS5_IJlSB_lEEESJ_SK_NS4_8TiledMMAINS4_8MMA_AtomIJNS4_4SM904GMMA31MMA_64x128x32_F32E4M3E4M3_SS_TNILNSO_7ScaleInE1ELSQ_1EEEEEENS4_6LayoutINS5_IJNSA_ILi2EEESB_SB_EEENS5_IJSB_NSA_ILi0EEESW_EEEEENS5_IJNS4_10UnderscoreESZ_SZ_EEEEENS4_13SM90_TMA_LOADENS4_14ComposedLayoutINS4_7SwizzleILi1ELi4ELi3EEENS4_18smem_ptr_flag_bitsILi8EEENST_INS5_IJNSA_ILi8EEESH_EEENS5_IJSH_SB_EEEEEEEvNS4_8identityES12_S1C_vS1D_EENS_8epilogue10collective6detail29Sm90TmaWarpSpecializedAdapterINS1G_15DefaultEpilogueISJ_SK_SK_NS1F_6thread17LinearCombinationISJ_Li1EffLNS1K_9ScaleType4KindE0ELNS_15FloatRoundStyleE2ESJ_EENS1_15EpilogueDefaultEEEEEvvEEEEvNT_6ParamsE --------------------------
	.section	.nv.info._ZN7cutlass13device_kernelINS_4gemm6kernel13GemmUniversalIN4cute5tupleIJiiiiEEENS1_10collective13CollectiveMmaINS1_37MainloopSm90TmaGmmaWarpSpecializedFP8ILi2ENS5_IJNS4_1CILi1EEESB_SB_EEENS1_35KernelTmaWarpSpecializedCooperativeEEENS5_IJNSA_ILi256EEENSA_ILi128EEENSA_ILi32EEEEEENS_12float_e4m3_tENS5_IJlSB_lEEESJ_SK_NS4_8TiledMMAINS4_8MMA_AtomIJNS4_4SM904GMMA31MMA_64x128x32_F32E4M3E4M3_SS_TNILNSO_7ScaleInE1ELSQ_1EEEEEENS4_6LayoutINS5_IJNSA_ILi2EEESB_SB_EEENS5_IJSB_NSA_ILi0EEESW_EEEEENS5_IJNS4_10UnderscoreESZ_SZ_EEEEENS4_13SM90_TMA_LOADENS4_14ComposedLayoutINS4_7SwizzleILi1ELi4ELi3EEENS4_18smem_ptr_flag_bitsILi8EEENST_INS5_IJNSA_ILi8EEESH_EEENS5_IJSH_SB_EEEEEEEvNS4_8identityES12_S1C_vS1D_EENS_8epilogue10collective6detail29Sm90TmaWarpSpecializedAdapterINS1G_15DefaultEpilogueISJ_SK_SK_NS1F_6thread17LinearCombinationISJ_Li1EffLNS1K_9ScaleType4KindE0ELNS_15FloatRoundStyleE2ESJ_EENS1_15EpilogueDefaultEEEEEvvEEEEvNT_6ParamsE,"",@"SHT_CUDA_INFO"
	.sectionflags	@""
	.align	4


	//----- nvinfo : EIATTR_CUDA_API_VERSION
	.align		4
        /*0000*/ 	.byte	0x04, 0x37
        /*0002*/ 	.short	(.L_18 - .L_17)
.L_17:
        /*0004*/ 	.word	0x00000082


	//----- nvinfo : EIATTR_KPARAM_INFO
	.align		4
.L_18:
        /*0008*/ 	.byte	0x04, 0x17
        /*000a*/ 	.short	(.L_20 - .L_19)
.L_19:
        /*000c*/ 	.word	0x00000000
        /*0010*/ 	.short	0x0000
        /*0012*/ 	.short	0x0070
        /*0014*/ 	.byte	0x00, 0xf0, 0x01, 0x10


	//----- nvinfo : EIATTR_SPARSE_MMA_MASK
	.align		4
.L_20:
        /*0018*/ 	.byte	0x03, 0x50
        /*001a*/ 	.short	0x0000


	//----- nvinfo : EIATTR_MAXREG_COUNT
	.align		4
        /*001c*/ 	.byte	0x03, 0x1b
        /*001e*/ 	.short	0x00a8


	//----- nvinfo : EIATTR_NUM_BARRIERS
	.align		4
        /*0020*/ 	.byte	0x02, 0x4c
        /*0022*/ 	.byte	0x01
	.zero		1


	//----- nvinfo : EIATTR_ANNOTATIONS
	.align		4
        /*0024*/ 	.byte	0x04, 0x55
        /*0026*/ 	.short	(.L_22 - .L_21)


	//   ....[0]....
.L_21:
        /*0028*/ 	.word	0x00000001
        /*002c*/ 	.byte	0x50, 0x05, 0x00, 0x00, 0x01, 0x00, 0x00, 0x00, 0x70, 0x05, 0x00, 0x00, 0x01, 0x00, 0x00, 0x00
        /* <DEDUP_REMOVED lines=193> */
        /*0c4c*/ 	.byte	0xf0, 0xff, 0x00, 0x00


	//----- nvinfo : EIATTR_MERCURY_ISA_VERSION
	.align		4
.L_22:
        /*0c50*/ 	.byte	0x03, 0x5f
        /*0c52*/ 	.short	0x0101


	//----- nvinfo : EIATTR_INT_WARP_WIDE_INSTR_OFFSETS
	.align		4
        /*0c54*/ 	.byte	0x04, 0x31
        /*0c56*/ 	.short	(.L_24 - .L_23)


	//   ....[0]....
.L_23:
        /*0c58*/ 	.word	0x00000420


	//   ....[1]....
        /*0c5c*/ 	.word	0x00000430


	//   ....[2]....
        /*0c60*/ 	.word	0x00000560


	//----- nvinfo : EIATTR_COOP_GROUP_MASK_REGIDS
	.align		4
.L_24:
        /*0c64*/ 	.byte	0x04, 0x29
        /*0c66*/ 	.short	(.L_26 - .L_25)


	//   ....[0]....
.L_25:
        /*0c68*/ 	.word	0xffffffff


	//   ....[1]....
        /*0c6c*/ 	.word	0xffffffff


	//   ....[2]....
        /*0c70*/ 	.word	0xffffffff


	//   ....[3]....
        /*0c74*/ 	.word	0xffffffff


	//   ....[4]....
        /*0c78*/ 	.word	0xffffffff


	//----- nvinfo : EIATTR_COOP_GROUP_INSTR_OFFSETS
	.align		4
.L_26:
        /*0c7c*/ 	.byte	0x04, 0x28
        /*0c7e*/ 	.short	(.L_28 - .L_27)


	//   ....[0]....
.L_27:
        /*0c80*/ 	.word	0x00000070


	//   ....[1]....
        /*0c84*/ 	.word	0x00000080


	//   ....[2]....
        /*0c88*/ 	.word	0x000001a0


	//   ....[3]....
        /*0c8c*/ 	.word	0x00000370


	//   ....[4]....
        /*0c90*/ 	.word	0x000012b0


	//----- nvinfo : EIATTR_REG_RECONFIG
	.align		4
.L_28:
        /*0c94*/ 	.byte	0x01, 0x54
	.zero		2


	//----- nvinfo : EIATTR_MBARRIER_INSTR_OFFSETS
	.align		4
        /*0c98*/ 	.byte	0x04, 0x39
        /*0c9a*/ 	.short	(.L_30 - .L_29)


	//   ....[0]....
.L_29:
        /*0c9c*/ 	.word	0x00000320
        /*0ca0*/ 	.word	0x000000ff
        /*0ca4*/ 	.word	0x00000000
        /*0ca8*/ 	.short	0x0100
        /*0caa*/ 	.byte	0x09
	.zero		1


	//   ....[1]....
        /*0cac*/ 	.word	0x00000330
        /*0cb0*/ 	.word	0x000000ff
        /*0cb4*/ 	.word	0x00000010
        /*0cb8*/ 	.short	0x0100
        /*0cba*/ 	.byte	0x09
	.zero		1


	//   ....[2]....
        /*0cbc*/ 	.word	0x00000340
        /*0cc0*/ 	.word	0x000000ff
        /*0cc4*/ 	.word	0x00000008
        /*0cc8*/ 	.short	0x0100
        /*0cca*/ 	.byte	0x09
	.zero		1


	//   ....[3]....
        /*0ccc*/ 	.word	0x00000350
        /*0cd0*/ 	.word	0x000000ff
        /*0cd4*/ 	.word	0x00000018
        /*0cd8*/ 	.short	0x0100
        /*0cda*/ 	.byte	0x09
	.zero		1


	//   ....[4]....
        /*0cdc*/ 	.word	0x00000590
        /*0ce0*/ 	.word	0x000000ff
        /*0ce4*/ 	.word	0x00000030
        /*0ce8*/ 	.short	0x0100
        /*0cea*/ 	.byte	0x06
	.zero		1


	//   ....[5]....
        /*0cec*/ 	.word	0x000005a0
        /*0cf0*/ 	.word	0x000000ff
        /*0cf4*/ 	.word	0x00000038
        /*0cf8*/ 	.short	0x0100
        /*0cfa*/ 	.byte	0x06
	.zero		1


	//   ....[6]....
        /*0cfc*/ 	.word	0x00001ac0
        /*0d00*/ 	.word	0x000000ff
        /*0d04*/ 	.word	0x00000000
        /*0d08*/ 	.short	0x010a
        /*0d0a*/ 	.byte	0x07
	.zero		1


	//   ....[7]....
        /*0d0c*/ 	.word	0x00001b20
        /*0d10*/ 	.word	0x000000ff
        /*0d14*/ 	.word	0x00000000
        /*0d18*/ 	.short	0x010a
        /*0d1a*/ 	.byte	0x07
	.zero		1


	//   ....[8]....
        /*0d1c*/ 	.word	0x00002cf0
        /*0d20*/ 	.word	0x000000ff
        /*0d24*/ 	.word	0x00000000
        /*0d28*/ 	.short	0x010a
        /*0d2a*/ 	.byte	0x09
	.zero		1


	//   ....[9]....
        /*0d2c*/ 	.word	0x00002d30
        /*0d30*/ 	.word	0x000000ff
        /*0d34*/ 	.word	0x00000000
        /*0d38*/ 	.short	0x010a
        /*0d3a*/ 	.byte	0x09
	.zero		1


	//   ....[10]....
        /*0d3c*/ 	.word	0x00003d30
        /*0d40*/ 	.word	0x000000ff
        /*0d44*/ 	.word	0x00000000
        /*0d48*/ 	.short	0x0101
        /*0d4a*/ 	.byte	0x08
	.zero		1


	//   ....[11]....
        /*0d4c*/ 	.word	0x00004ee0
        /*0d50*/ 	.word	0x000000ff
        /*0d54*/ 	.word	0x00000000
        /*0d58*/ 	.short	0x0101
        /*0d5a*/ 	.byte	0x06
	.zero		1


	//   ....[12]....
        /*0d5c*/ 	.word	0x0000f320
        /*0d60*/ 	.word	0x0000000d
        /*0d64*/ 	.word	0x00000010
        /*0d68*/ 	.short	0x010a
        /*0d6a*/ 	.byte	0x3f
	.zero		1


	//   ....[13]....
        /*0d6c*/ 	.word	0x0000f730
        /*0d70*/ 	.word	0x00000003
        /*0d74*/ 	.word	0x00000038
        /*0d78*/ 	.short	0x0101
        /*0d7a*/ 	.byte	0x3f
	.zero		1


	//   ....[14]....
        /*0d7c*/ 	.word	0x0000fe60
        /*0d80*/ 	.word	0x00000007
        /*0d84*/ 	.word	0x00000000
        /*0d88*/ 	.short	0x010a
        /*0d8a*/ 	.byte	0x3f
	.zero		1


	//   ....[15]....
        /*0d8c*/ 	.word	0x0000fee0
        /*0d90*/ 	.word	0x00000003
        /*0d94*/ 	.word	0x00000000
        /*0d98*/ 	.short	0x010a
        /*0d9a*/ 	.byte	0x3f
	.zero		1


	//   ....[16]....
        /*0d9c*/ 	.word	0x0000ff50
        /*0da0*/ 	.word	0x00000003
        /*0da4*/ 	.word	0x00000000
        /*0da8*/ 	.short	0x010a
        /*0daa*/ 	.byte	0x3f
	.zero		1


	//   ....[17]....
        /*0dac*/ 	.word	0x0000ffc0
        /*0db0*/ 	.word	0x00000000
        /*0db4*/ 	.word	0x00000000
        /*0db8*/ 	.short	0x010a
        /*0dba*/ 	.byte	0x3f
	.zero		1


	//   ....[18]....
        /*0dbc*/ 	.word	0x000100a0
        /*0dc0*/ 	.word	0x0000000d
        /*0dc4*/ 	.word	0x00000010
        /*0dc8*/ 	.short	0x010a
        /*0dca*/ 	.byte	0x3f
	.zero		1


	//   ....[19]....
        /*0dcc*/ 	.word	0x00010180
        /*0dd0*/ 	.word	0x00000007
        /*0dd4*/ 	.word	0x00000000
        /*0dd8*/ 	.short	0x010a
        /*0dda*/ 	.byte	0x3f
	.zero		1


	//----- nvinfo : EIATTR_NUM_MBARRIERS
	.align		4
.L_30:
        /*0ddc*/ 	.byte	0x03, 0x38
        /*0dde*/ 	.short	0x0006


	//----- nvinfo : EIATTR_EXIT_INSTR_OFFSETS
	.align		4
        /*0de0*/ 	.byte	0x04, 0x1c
        /*0de2*/ 	.short	(.L_32 - .L_31)


	//   ....[0]....
.L_31:
        /*0de4*/ 	.word	0x00000600


	//   ....[1]....
        /*0de8*/ 	.word	0x00000f50


	//   ....[2]....
        /*0dec*/ 	.word	0x0000e960


	//   ....[3]....
        /*0df0*/ 	.word	0x0000efb0


	//   ....[4]....
        /*0df4*/ 	.word	0x0000ff30


	//----- nvinfo : EIATTR_MAX_THREADS
	.align		4
.L_32:
        /*0df8*/ 	.byte	0x04, 0x05
        /*0dfa*/ 	.short	(.L_34 - .L_33)
.L_33:
        /*0dfc*/ 	.word	0x00000180
        /*0e00*/ 	.word	0x00000001
        /*0e04*/ 	.word	0x00000001


	//----- nvinfo : EIATTR_CRS_STACK_SIZE
	.align		4
.L_34:
        /*0e08*/ 	.byte	0x04, 0x1e
        /*0e0a*/ 	.short	(.L_36 - .L_35)
.L_35:
        /*0e0c*/ 	.word	0x00000000


	//----- nvinfo : EIATTR_CBANK_PARAM_SIZE
	.align		4
.L_36:
        /*0e10*/ 	.byte	0x03, 0x19
        /*0e12*/ 	.short	0x0470


	//----- nvinfo : EIATTR_PARAM_CBANK
	.align		4
        /*0e14*/ 	.byte	0x04, 0x0a
        /*0e16*/ 	.short	(.L_38 - .L_37)
	.align		4
.L_37:
        /*0e18*/ 	.word	index@(.nv.constant0._ZN7cutlass13device_kernelINS_4gemm6kernel13GemmUniversalIN4cute5tupleIJiiiiEEENS1_10collective13CollectiveMmaINS1_37MainloopSm90TmaGmmaWarpSpecializedFP8ILi2ENS5_IJNS4_1CILi1EEESB_SB_EEENS1_35KernelTmaWarpSpecializedCooperativeEEENS5_IJNSA_ILi256EEENSA_ILi128EEENSA_ILi32EEEEEENS_12float_e4m3_tENS5_IJlSB_lEEESJ_SK_NS4_8TiledMMAINS4_8MMA_AtomIJNS4_4SM904GMMA31MMA_64x128x32_F32E4M3E4M3_SS_TNILNSO_7ScaleInE1ELSQ_1EEEEEENS4_6LayoutINS5_IJNSA_ILi2EEESB_SB_EEENS5_IJSB_NSA_ILi0EEESW_EEEEENS5_IJNS4_10UnderscoreESZ_SZ_EEEEENS4_13SM90_TMA_LOADENS4_14ComposedLayoutINS4_7SwizzleILi1ELi4ELi3EEENS4_18smem_ptr_flag_bitsILi8EEENST_INS5_IJNSA_ILi8EEESH_EEENS5_IJSH_SB_EEEEEEEvNS4_8identityES12_S1C_vS1D_EENS_8epilogue10collective6detail29Sm90TmaWarpSpecializedAdapterINS1G_15DefaultEpilogueISJ_SK_SK_NS1F_6thread17LinearCombinationISJ_Li1EffLNS1K_9ScaleType4KindE0ELNS_15FloatRoundStyleE2ESJ_EENS1_15EpilogueDefaultEEEEEvvEEEEvNT_6ParamsE)
        /*0e1c*/ 	.short	0x0210
        /*0e1e*/ 	.short	0x0470


	//----- nvinfo : EIATTR_SW_WAR
	.align		4
.L_38:
        /*0e20*/ 	.byte	0x04, 0x36
        /*0e22*/ 	.short	(.L_40 - .L_39)
.L_39:
        /*0e24*/ 	.word	0x00000008
.L_40:


//--------------------- .nv.callgraph             --------------------------
	.section	.nv.callgraph,"",@"SHT_CUDA_CALLGRAPH"
	.align	4
	.sectionentsize	8
	.align		4
        /*0000*/ 	.word	0x00000000
	.align		4
        /*0004*/ 	.word	0xffffffff
	.align		4
        /*0008*/ 	.word	0x00000000
	.align		4
        /*000c*/ 	.word	0xfffffffe
	.align		4
        /*0010*/ 	.word	0x00000000
	.align		4
        /*0014*/ 	.word	0xfffffffd
	.align		4
        /*0018*/ 	.word	0x00000000
	.align		4
        /*001c*/ 	.word	0xfffffffc


//--------------------- .nv.constant4             --------------------------
	.section	.nv.constant4,"a",@progbits
	.align	8
	.align		8
.nv.constant4:
        /*0000*/ 	.dword	_ZN40_INTERNAL_a606e1f6_4_k_cu_c437f362_222934cuda3std3__45__cpo5beginE
	.align		8
        /*0008*/ 	.dword	_ZN40_INTERNAL_a606e1f6_4_k_cu_c437f362_222934cuda3std3__45__cpo3endE
	.align		8
        /*0010*/ 	.dword	_ZN40_INTERNAL_a606e1f6_4_k_cu_c437f362_222934cuda3std3__45__cpo6cbeginE
	.align		8
        /*0018*/ 	.dword	_ZN40_INTERNAL_a606e1f6_4_k_cu_c437f362_222934cuda3std3__45__cpo4cendE
	.align		8
        /*0020*/ 	.dword	_ZN40_INTERNAL_a606e1f6_4_k_cu_c437f362_222934cuda3std3__442_GLOBAL__N__a606e1f6_4_k_cu_c437f362_222936ignoreE
	.align		8
        /*0028*/ 	.dword	_ZN40_INTERNAL_a606e1f6_4_k_cu_c437f362_222934cuda3std3__419piecewise_constructE
	.align		8
        /*0030*/ 	.dword	_ZN40_INTERNAL_a606e1f6_4_k_cu_c437f362_222934cuda3std3__48in_placeE
	.align		8
        /*0038*/ 	.dword	_ZN40_INTERNAL_a606e1f6_4_k_cu_c437f362_222934cuda3std6ranges3__45__cpo4swapE
	.align		8
        /*0040*/ 	.dword	_ZN40_INTERNAL_a606e1f6_4_k_cu_c437f362_222934cuda3std6ranges3__45__cpo9iter_moveE
	.align		8
        /*0048*/ 	.dword	_ZN40_INTERNAL_a606e1f6_4_k_cu_c437f362_222934cute7productE
	.align		8
        /*0050*/ 	.dword	_ZN40_INTERNAL_a606e1f6_4_k_cu_c437f362_222934cute1_E


//--------------------- .text._ZN7cutlass13device_kernelINS_4gemm6kernel13GemmUniversalIN4cute5tupleIJiiiiEEENS1_10collective13CollectiveMmaINS1_37MainloopSm90TmaGmmaWarpSpecializedFP8ILi2ENS5_IJNS4_1CILi1EEESB_SB_EEENS1_35KernelTmaWarpSpecializedCooperativeEEENS5_IJNSA_ILi256EEENSA_ILi128EEENSA_ILi32EEEEEENS_12float_e4m3_tENS5_IJlSB_lEEESJ_SK_NS4_8TiledMMAINS4_8MMA_AtomIJNS4_4SM904GMMA31MMA_64x128x32_F32E4M3E4M3_SS_TNILNSO_7ScaleInE1ELSQ_1EEEEEENS4_6LayoutINS5_IJNSA_ILi2EEESB_SB_EEENS5_IJSB_NSA_ILi0EEESW_EEEEENS5_IJNS4_10UnderscoreESZ_SZ_EEEEENS4_13SM90_TMA_LOADENS4_14ComposedLayoutINS4_7SwizzleILi1ELi4ELi3EEENS4_18smem_ptr_flag_bitsILi8EEENST_INS5_IJNSA_ILi8EEESH_EEENS5_IJSH_SB_EEEEEEEvNS4_8identityES12_S1C_vS1D_EENS_8epilogue10collective6detail29Sm90TmaWarpSpecializedAdapterINS1G_15DefaultEpilogueISJ_SK_SK_NS1F_6thread17LinearCombinationISJ_Li1EffLNS1K_9ScaleType4KindE0ELNS_15FloatRoundStyleE2ESJ_EENS1_15EpilogueDefaultEEEEEvvEEEEvNT_6ParamsE --------------------------
	.section	.text._ZN7cutlass13device_kernelINS_4gemm6kernel13GemmUniversalIN4cute5tupleIJiiiiEEENS1_10collective13CollectiveMmaINS1_37MainloopSm90TmaGmmaWarpSpecializedFP8ILi2ENS5_IJNS4_1CILi1EEESB_SB_EEENS1_35KernelTmaWarpSpecializedCooperativeEEENS5_IJNSA_ILi256EEENSA_ILi128EEENSA_ILi32EEEEEENS_12float_e4m3_tENS5_IJlSB_lEEESJ_SK_NS4_8TiledMMAINS4_8MMA_AtomIJNS4_4SM904GMMA31MMA_64x128x32_F32E4M3E4M3_SS_TNILNSO_7ScaleInE1ELSQ_1EEEEEENS4_6LayoutINS5_IJNSA_ILi2EEESB_SB_EEENS5_IJSB_NSA_ILi0EEESW_EEEEENS5_IJNS4_10UnderscoreESZ_SZ_EEEEENS4_13SM90_TMA_LOADENS4_14ComposedLayoutINS4_7SwizzleILi1ELi4ELi3EEENS4_18smem_ptr_flag_bitsILi8EEENST_INS5_IJNSA_ILi8EEESH_EEENS5_IJSH_SB_EEEEEEEvNS4_8identityES12_S1C_vS1D_EENS_8epilogue10collective6detail29Sm90TmaWarpSpecializedAdapterINS1G_15DefaultEpilogueISJ_SK_SK_NS1F_6thread17LinearCombinationISJ_Li1EffLNS1K_9ScaleType4KindE0ELNS_15FloatRoundStyleE2ESJ_EENS1_15EpilogueDefaultEEEEEvvEEEEvNT_6ParamsE,"ax",@progbits
	.align	128
.text._ZN7cutlass13device_kernelINS_4gemm6kernel13GemmUniversalIN4cute5tupleIJiiiiEEENS1_10collective13CollectiveMmaINS1_37MainloopSm90TmaGmmaWarpSpecializedFP8ILi2ENS5_IJNS4_1CILi1EEESB_SB_EEENS1_35KernelTmaWarpSpecializedCooperativeEEENS5_IJNSA_ILi256EEENSA_ILi128EEENSA_ILi32EEEEEENS_12float_e4m3_tENS5_IJlSB_lEEESJ_SK_NS4_8TiledMMAINS4_8MMA_AtomIJNS4_4SM904GMMA31MMA_64x128x32_F32E4M3E4M3_SS_TNILNSO_7ScaleInE1ELSQ_1EEEEEENS4_6LayoutINS5_IJNSA_ILi2EEESB_SB_EEENS5_IJSB_NSA_ILi0EEESW_EEEEENS5_IJNS4_10UnderscoreESZ_SZ_EEEEENS4_13SM90_TMA_LOADENS4_14ComposedLayoutINS4_7SwizzleILi1ELi4ELi3EEENS4_18smem_ptr_flag_bitsILi8EEENST_INS5_IJNSA_ILi8EEESH_EEENS5_IJSH_SB_EEEEEEEvNS4_8identityES12_S1C_vS1D_EENS_8epilogue10collective6detail29Sm90TmaWarpSpecializedAdapterINS1G_15DefaultEpilogueISJ_SK_SK_NS1F_6thread17LinearCombinationISJ_Li1EffLNS1K_9ScaleType4KindE0ELNS_15FloatRoundStyleE2ESJ_EENS1_15EpilogueDefaultEEEEEvvEEEEvNT_6ParamsE:
        .type           _ZN7cutlass13device_kernelINS_4gemm6kernel13GemmUniversalIN4cute5tupleIJiiiiEEENS1_10collective13CollectiveMmaINS1_37MainloopSm90TmaGmmaWarpSpecializedFP8ILi2ENS5_IJNS4_1CILi1EEESB_SB_EEENS1_35KernelTmaWarpSpecializedCooperativeEEENS5_IJNSA_ILi256EEENSA_ILi128EEENSA_ILi32EEEEEENS_12float_e4m3_tENS5_IJlSB_lEEESJ_SK_NS4_8TiledMMAINS4_8MMA_AtomIJNS4_4SM904GMMA31MMA_64x128x32_F32E4M3E4M3_SS_TNILNSO_7ScaleInE1ELSQ_1EEEEEENS4_6LayoutINS5_IJNSA_ILi2EEESB_SB_EEENS5_IJSB_NSA_ILi0EEESW_EEEEENS5_IJNS4_10UnderscoreESZ_SZ_EEEEENS4_13SM90_TMA_LOADENS4_14ComposedLayoutINS4_7SwizzleILi1ELi4ELi3EEENS4_18smem_ptr_flag_bitsILi8EEENST_INS5_IJNSA_ILi8EEESH_EEENS5_IJSH_SB_EEEEEEEvNS4_8identityES12_S1C_vS1D_EENS_8epilogue10collective6detail29Sm90TmaWarpSpecializedAdapterINS1G_15DefaultEpilogueISJ_SK_SK_NS1F_6thread17LinearCombinationISJ_Li1EffLNS1K_9ScaleType4KindE0ELNS_15FloatRoundStyleE2ESJ_EENS1_15EpilogueDefaultEEEEEvvEEEEvNT_6ParamsE,@function
        .size           _ZN7cutlass13device_kernelINS_4gemm6kernel13GemmUniversalIN4cute5tupleIJiiiiEEENS1_10collective13CollectiveMmaINS1_37MainloopSm90TmaGmmaWarpSpecializedFP8ILi2ENS5_IJNS4_1CILi1EEESB_SB_EEENS1_35KernelTmaWarpSpecializedCooperativeEEENS5_IJNSA_ILi256EEENSA_ILi128EEENSA_ILi32EEEEEENS_12float_e4m3_tENS5_IJlSB_lEEESJ_SK_NS4_8TiledMMAINS4_8MMA_AtomIJNS4_4SM904GMMA31MMA_64x128x32_F32E4M3E4M3_SS_TNILNSO_7ScaleInE1ELSQ_1EEEEEENS4_6LayoutINS5_IJNSA_ILi2EEESB_SB_EEENS5_IJSB_NSA_ILi0EEESW_EEEEENS5_IJNS4_10UnderscoreESZ_SZ_EEEEENS4_13SM90_TMA_LOADENS4_14ComposedLayoutINS4_7SwizzleILi1ELi4ELi3EEENS4_18smem_ptr_flag_bitsILi8EEENST_INS5_IJNSA_ILi8EEESH_EEENS5_IJSH_SB_EEEEEEEvNS4_8identityES12_S1C_vS1D_EENS_8epilogue10collective6detail29Sm90TmaWarpSpecializedAdapterINS1G_15DefaultEpilogueISJ_SK_SK_NS1F_6thread17LinearCombinationISJ_Li1EffLNS1K_9ScaleType4KindE0ELNS_15FloatRoundStyleE2ESJ_EENS1_15EpilogueDefaultEEEEEvvEEEEvNT_6ParamsE,(.L_x_325 - _ZN7cutlass13device_kernelINS_4gemm6kernel13GemmUniversalIN4cute5tupleIJiiiiEEENS1_10collective13CollectiveMmaINS1_37MainloopSm90TmaGmmaWarpSpecializedFP8ILi2ENS5_IJNS4_1CILi1EEESB_SB_EEENS1_35KernelTmaWarpSpecializedCooperativeEEENS5_IJNSA_ILi256EEENSA_ILi128EEENSA_ILi32EEEEEENS_12float_e4m3_tENS5_IJlSB_lEEESJ_SK_NS4_8TiledMMAINS4_8MMA_AtomIJNS4_4SM904GMMA31MMA_64x128x32_F32E4M3E4M3_SS_TNILNSO_7ScaleInE1ELSQ_1EEEEEENS4_6LayoutINS5_IJNSA_ILi2EEESB_SB_EEENS5_IJSB_NSA_ILi0EEESW_EEEEENS5_IJNS4_10UnderscoreESZ_SZ_EEEEENS4_13SM90_TMA_LOADENS4_14ComposedLayoutINS4_7SwizzleILi1ELi4ELi3EEENS4_18smem_ptr_flag_bitsILi8EEENST_INS5_IJNSA_ILi8EEESH_EEENS5_IJSH_SB_EEEEEEEvNS4_8identityES12_S1C_vS1D_EENS_8epilogue10collective6detail29Sm90TmaWarpSpecializedAdapterINS1G_15DefaultEpilogueISJ_SK_SK_NS1F_6thread17LinearCombinationISJ_Li1EffLNS1K_9ScaleType4KindE0ELNS_15FloatRoundStyleE2ESJ_EENS1_15EpilogueDefaultEEEEEvvEEEEvNT_6ParamsE)
        .other          _ZN7cutlass13device_kernelINS_4gemm6kernel13GemmUniversalIN4cute5tupleIJiiiiEEENS1_10collective13CollectiveMmaINS1_37MainloopSm90TmaGmmaWarpSpecializedFP8ILi2ENS5_IJNS4_1CILi1EEESB_SB_EEENS1_35KernelTmaWarpSpecializedCooperativeEEENS5_IJNSA_ILi256EEENSA_ILi128EEENSA_ILi32EEEEEENS_12float_e4m3_tENS5_IJlSB_lEEESJ_SK_NS4_8TiledMMAINS4_8MMA_AtomIJNS4_4SM904GMMA31MMA_64x128x32_F32E4M3E4M3_SS_TNILNSO_7ScaleInE1ELSQ_1EEEEEENS4_6LayoutINS5_IJNSA_ILi2EEESB_SB_EEENS5_IJSB_NSA_ILi0EEESW_EEEEENS5_IJNS4_10UnderscoreESZ_SZ_EEEEENS4_13SM90_TMA_LOADENS4_14ComposedLayoutINS4_7SwizzleILi1ELi4ELi3EEENS4_18smem_ptr_flag_bitsILi8EEENST_INS5_IJNSA_ILi8EEESH_EEENS5_IJSH_SB_EEEEEEEvNS4_8identityES12_S1C_vS1D_EENS_8epilogue10collective6detail29Sm90TmaWarpSpecializedAdapterINS1G_15DefaultEpilogueISJ_SK_SK_NS1F_6thread17LinearCombinationISJ_Li1EffLNS1K_9ScaleType4KindE0ELNS_15FloatRoundStyleE2ESJ_EENS1_15EpilogueDefaultEEEEEvvEEEEvNT_6ParamsE,@"STO_CUDA_ENTRY STV_DEFAULT"
_ZN7cutlass13device_kernelINS_4gemm6kernel13GemmUniversalIN4cute5tupleIJiiiiEEENS1_10collective13CollectiveMmaINS1_37MainloopSm90TmaGmmaWarpSpecializedFP8ILi2ENS5_IJNS4_1CILi1EEESB_SB_EEENS1_35KernelTmaWarpSpecializedCooperativeEEENS5_IJNSA_ILi256EEENSA_ILi128EEENSA_ILi32EEEEEENS_12float_e4m3_tENS5_IJlSB_lEEESJ_SK_NS4_8TiledMMAINS4_8MMA_AtomIJNS4_4SM904GMMA31MMA_64x128x32_F32E4M3E4M3_SS_TNILNSO_7ScaleInE1ELSQ_1EEEEEENS4_6LayoutINS5_IJNSA_ILi2EEESB_SB_EEENS5_IJSB_NSA_ILi0EEESW_EEEEENS5_IJNS4_10UnderscoreESZ_SZ_EEEEENS4_13SM90_TMA_LOADENS4_14ComposedLayoutINS4_7SwizzleILi1ELi4ELi3EEENS4_18smem_ptr_flag_bitsILi8EEENST_INS5_IJNSA_ILi8EEESH_EEENS5_IJSH_SB_EEEEEEEvNS4_8identityES12_S1C_vS1D_EENS_8epilogue10collective6detail29Sm90TmaWarpSpecializedAdapterINS1G_15DefaultEpilogueISJ_SK_SK_NS1F_6thread17LinearCombinationISJ_Li1EffLNS1K_9ScaleType4KindE0ELNS_15FloatRoundStyleE2ESJ_EENS1_15EpilogueDefaultEEEEEvvEEEEvNT_6ParamsE:
[----:B------:R-:W0:Y:S02]  /*0000*/  LDC R1, c[0x0][0x28] ;  /* 0x00000a00ff017b82 */ /* 0x000e240000000800 */
[----:B0-----:R-:W-:Y:S01]  /*0010*/  VIADD R1, R1, 0xffffff00 ;  /* 0xffffff0001017836 */ /* 0x001fe20000000000 */
[----:B------:R-:W0:Y:S01]  /*0020*/  S2R R2, SR_TID.X ;  /* 0x0000000000027919 */ /* 0x000e220000002100 */
[----:B------:R-:W-:Y:S01]  /*0030*/  ELECT P0, URZ, PT ;  /* 0x00000000003f782f */ /* 0x000fe20003800000 */
[----:B------:R-:W-:Y:S01]  /*0040*/  BSSY B0, `(.L_x_0) ;  /* 0x0000015000007945 */ /* 0x000fe20003800000 */
[--C-:B0-----:R-:W-:Y:S02]  /*0050*/  SHF.R.U32.HI R0, RZ, 0x5, R2.reuse ;  /* 0x00000005ff007819 */ /* 0x101fe40000011602 */
[----:B------:R-:W-:-:S03]  /*0060*/  SHF.R.U32.HI R2, RZ, 0x7, R2 ;  /* 0x00000007ff027819 */ /* 0x000fc60000011602 */
[----:B------:R-:W0:Y:S04]  /*0070*/  SHFL.IDX PT, R3, R0, RZ, 0x1f ;  /* 0x00001fff00037589 */ /* 0x000e2800000e0000 */
[----:B------:R-:W1:Y:S01]  /*0080*/  SHFL.IDX PT, R2, R2, RZ, 0x1f ;  /* 0x00001fff02027589 */ /* 0x000e6200000e0000 */
[----:B0-----:R-:W-:Y:S02]  /*0090*/  R2UR UR4, R3 ;  /* 0x00000000030472ca */ /* 0x001fe400000e0000 */
[----:B-1----:R-:W-:-:S11]  /*00a0*/  R2UR UR6, R2 ;  /* 0x00000000020672ca */ /* 0x002fd600000e0000 */
[----:B------:R-:W-:Y:S02]  /*00b0*/  USHF.R.S32.HI UR5, URZ, 0x1f, UR4 ;  /* 0x0000001f3f057899 */ /* 0x000fe40008011404 */
[----:B------:R-:W-:Y:S02]  /*00c0*/  ISETP.NE.OR P0, PT, RZ, UR4, !P0 ;  /* 0x00000004ff007c0c */ /* 0x000fe4000c705670 */
[----:B------:R-:W-:-:S04]  /*00d0*/  ULEA.HI UR5, UR5, UR4, URZ, 0x2 ;  /* 0x0000000405057291 */ /* 0x000fc8000f8f103f */
[----:B------:R-:W-:-:S04]  /*00e0*/  ULOP3.LUT UR5, UR5, 0xfffffffc, URZ, 0xc0, !UPT ;  /* 0xfffffffc05057892 */ /* 0x000fc8000f8ec03f */
[----:B------:R-:W-:-:S03]  /*00f0*/  UIADD3 UR8, UR4, -UR5, URZ ;  /* 0x8000000504087290 */ /* 0x000fc6000fffe03f */
[----:B------:R-:W-:Y:S09]  /*0100*/  @P0 BRA `(.L_x_1) ;  /* 0x0000000000200947 */ /* 0x000ff20003800000 */
[----:B------:R-:W-:Y:S02]  /*0110*/  ULDC.64 UR4, c[0x0][0x198] ;  /* 0x0000660000047ab9 */ /* 0x000fe40000000a00 */
[----:B------:R-:W-:Y:S02]  /*0120*/  UIADD3 UR10, UP0, UR4, 0xf0, URZ ;  /* 0x000000f0040a7890 */ /* 0x000fe4000ff1e03f */
[----:B------:R-:W-:Y:S02]  /*0130*/  UIADD3 UR4, UP1, UR4, 0x1f0, URZ ;  /* 0x000001f004047890 */ /* 0x000fe4000ff3e03f */
[----:B------:R-:W-:Y:S02]  /*0140*/  UIADD3.X UR11, URZ, UR5, URZ, UP0, !UPT ;  /* 0x000000053f0b7290 */ /* 0x000fe400087fe43f */
[----:B------:R-:W-:-:S07]  /*0150*/  UIADD3.X UR5, URZ, UR5, URZ, UP1, !UPT ;  /* 0x000000053f057290 */ /* 0x000fce0008ffe43f */
[----:B------:R0:W-:Y:S02]  /*0160*/  UTMACCTL.PF [UR10] ;  /* 0x000000000a0079b9 */ /* 0x0001e40008040000 */
[----:B------:R0:W-:Y:S02]  /*0170*/  UTMACCTL.PF [UR4] ;  /* 0x00000000040079b9 */ /* 0x0001e40008040000 */
[----:B0-----:R-:W-:Y:S01]  /*0180*/  NOP ;  /* 0x0000000000007918 */ /* 0x001fe20000000000 */
.L_x_1:
[----:B------:R-:W-:Y:S05]  /*0190*/  BSYNC B0 ;  /* 0x0000000000007941 */ /* 0x000fea0003800000 */
.L_x_0:
[----:B------:R-:W0:Y:S01]  /*01a0*/  SHFL.IDX PT, R2, R0, RZ, 0x1f ;  /* 0x00001fff00027589 */ /* 0x000e2200000e0000 */
[----:B------:R-:W-:Y:S01]  /*01b0*/  UISETP.NE.AND UP0, UPT, UR8, 0x3, UPT ;  /* 0x000000030800788c */ /* 0x000fe2000bf05270 */
[----:B------:R-:W-:Y:S01]  /*01c0*/  ISETP.NE.AND P1, PT, RZ, UR6, PT ;  /* 0x00000006ff007c0c */ /* 0x000fe2000bf25270 */
[----:B------:R-:W-:Y:S02]  /*01d0*/  UIADD3 UR10, UR6, -0x1, URZ ;  /* 0xffffffff060a7890 */ /* 0x000fe4000fffe03f */
[----:B------:R-:W-:Y:S02]  /*01e0*/  UISETP.EQ.OR UP0, UPT, UR8, URZ, !UP0 ;  /* 0x0000003f0800728c */ /* 0x000fe4000c702670 */
[----:B------:R-:W-:Y:S02]  /*01f0*/  UISETP.GE.U32.AND UP1, UPT, UR10, 0x2, UPT ;  /* 0x000000020a00788c */ /* 0x000fe4000bf26070 */
[----:B------:R-:W-:-:S04]  /*0200*/  UISETP.EQ.AND UP0, UPT, UR6, URZ, UP0 ;  /* 0x0000003f0600728c */ /* 0x000fc80008702270 */
[----:B------:R-:W-:-:S04]  /*0210*/  USEL UR13, URZ, 0x1, !UP0 ;  /* 0x000000013f0d7887 */ /* 0x000fc8000c000000 */
[----:B------:R-:W-:Y:S01]  /*0220*/  USEL UR13, UR13, 0x2, UP1 ;  /* 0x000000020d0d7887 */ /* 0x000fe20008800000 */
[----:B0-----:R-:W-:-:S13]  /*0230*/  ISETP.NE.AND P0, PT, R2, RZ, PT ;  /* 0x000000ff0200720c */ /* 0x001fda0003f05270 */
[----:B------:R-:W-:Y:S05]  /*0240*/  @P0 BRA `(.L_x_2) ;  /* 0x0000000000480947 */ /* 0x000fea0003800000 */
[----:B------:R-:W0:Y:S01]  /*0250*/  S2UR UR9, SR_CgaCtaId ;  /* 0x00000000000979c3 */ /* 0x000e220000008800 */
[----:B------:R-:W-:Y:S01]  /*0260*/  UMOV UR4, 0x400 ;  /* 0x0000040000047882 */ /* 0x000fe20000000000 */
[----:B------:R-:W-:Y:S01]  /*0270*/  UMOV UR5, 0x1 ;  /* 0x0000000100057882 */ /* 0x000fe20000000000 */
[----:B------:R-:W-:Y:S01]  /*0280*/  UMOV UR6, 0x100 ;  /* 0x0000010000067882 */ /* 0x000fe20000000000 */
[----:B------:R-:W-:Y:S01]  /*0290*/  ELECT P0, URZ, PT ;  /* 0x00000000003f782f */ /* 0x000fe20003800000 */
[----:B------:R-:W-:-:S04]  /*02a0*/  UIADD3 UR6, -UR6, 0x100000, URZ ;  /* 0x0010000006067890 */ /* 0x000fc8000fffe13f */
[----:B------:R-:W-:Y:S02]  /*02b0*/  USHF.L.U32 UR7, UR6, 0xb, URZ ;  /* 0x0000000b06077899 */ /* 0x000fe4000800063f */
[----:B------:R-:W-:Y:S02]  /*02c0*/  USHF.L.U32 UR6, UR6, 0x1, URZ ;  /* 0x0000000106067899 */ /* 0x000fe4000800063f */
[----:B0-----:R-:W-:Y:S02]  /*02d0*/  ULEA UR9, UR9, UR4, 0x18 ;  /* 0x0000000409097291 */ /* 0x001fe4000f8ec03f */
[----:B------:R-:W-:-:S04]  /*02e0*/  UIADD3 UR4, -UR5, 0x100000, URZ ;  /* 0x0010000005047890 */ /* 0x000fc8000fffe13f */
[----:B------:R-:W-:Y:S02]  /*02f0*/  USHF.L.U32 UR5, UR4, 0xb, URZ ;  /* 0x0000000b04057899 */ /* 0x000fe4000800063f */
[----:B------:R-:W-:Y:S01]  /*0300*/  USHF.L.U32 UR4, UR4, 0x1, URZ ;  /* 0x0000000104047899 */ /* 0x000fe2000800063f */
[----:B------:R-:W0:Y:S11]  /*0310*/  FENCE.VIEW.ASYNC.S ;  /* 0x00000000000073c6 */ /* 0x000e360000000000 */
[----:B0-----:R0:W1:Y:S01]  /*0320*/  SYNCS.EXCH.64 URZ, [UR9], UR4 ;  /* 0x00000004093f75b2 */ /* 0x0010620008000100 */
[----:B------:R0:W2:Y:S01]  /*0330*/  SYNCS.EXCH.64 URZ, [UR9+0x10], UR6 ;  /* 0x00001006093f75b2 */ /* 0x0000a20008000100 */
[----:B------:R0:W3:Y:S01]  /*0340*/  SYNCS.EXCH.64 URZ, [UR9+0x8], UR4 ;  /* 0x00000804093f75b2 */ /* 0x0000e20008000100 */
[----:B------:R0:W4:Y:S01]  /*0350*/  SYNCS.EXCH.64 URZ, [UR9+0x18], UR6 ;  /* 0x00001806093f75b2 */ /* 0x0001220008000100 */
[----:B------:R-:W-:Y:S01]  /*0360*/  NOP ;  /* 0x0000000000007918 */ /* 0x000fe20000000000 */
.L_x_2:
[----:B------:R-:W5:Y:S01]  /*0370*/  SHFL.IDX PT, R0, R0, RZ, 0x1f ;  /* 0x00001fff00007589 */ /* 0x000f6200000e0000 */
[----:B------:R-:W1:Y:S01]  /*0380*/  LDC R2, c[0x0][0x65c] ;  /* 0x00019700ff027b82 */ /* 0x000e620000000800 */
[----:B------:R-:W-:Y:S01]  /*0390*/  ELECT P0, URZ, PT ;  /* 0x00000000003f782f */ /* 0x000fe20003800000 */
[----:B------:R-:W-:Y:S01]  /*03a0*/  IMAD.MOV.U32 R3, RZ, RZ, RZ ;  /* 0x000000ffff037224 */ /* 0x000fe200078e00ff */
[----:B0-----:R-:W-:Y:S01]  /*03b0*/  UMOV UR4, 0x20 ;  /* 0x0000002000047882 */ /* 0x001fe20000000000 */
[----:B------:R-:W-:Y:S01]  /*03c0*/  NOP ;  /* 0x0000000000007918 */ /* 0x000fe20000000000 */
[----:B------:R-:W-:Y:S01]  /*03d0*/  NOP ;  /* 0x0000000000007918 */ /* 0x000fe20000000000 */
[----:B-----5:R-:W-:Y:S02]  /*03e0*/  ISETP.NE.OR P0, PT, R0, RZ, !P0 ;  /* 0x000000ff0000720c */ /* 0x020fe40004705670 */
[----:B-1----:R-:W-:Y:S01]  /*03f0*/  ISETP.NE.AND P4, PT, R2, 0x1, PT ;  /* 0x000000010200780c */ /* 0x002fe20003f85270 */
[----:B------:R-:W0:Y:S01]  /*0400*/  S2R R0, SR_CTAID.Y ;  /* 0x0000000000007919 */ /* 0x000e220000002600 */
[----:B------:R-:W1:Y:S09]  /*0410*/  S2R R2, SR_CTAID.X ;  /* 0x0000000000027919 */ /* 0x000e720000002500 */
[----:B------:R-:W-:Y:S01]  /*0420*/  VOTEU.ALL UP0, P0 ;  /* 0x00000000003f7886 */ /* 0x000fe20000000000 */
[----:B------:R-:W-:Y:S01]  /*0430*/  VOTEU.ALL UP1, P0 ;  /* 0x00000000003f7886 */ /* 0x000fe20000020000 */
[----:B------:R-:W1:Y:S01]  /*0440*/  @P4 LDC R7, c[0x0][0x10] ;  /* 0x00000400ff074b82 */ /* 0x000e620000000800 */
[----:B------:R-:W-:-:S02]  /*0450*/  @P4 IMAD.MOV.U32 R5, RZ, RZ, RZ ;  /* 0x000000ffff054224 */ /* 0x000fc400078e00ff */
[----:B------:R-:W-:Y:S01]  /*0460*/  @P4 IMAD.MOV.U32 R11, RZ, RZ, RZ ;  /* 0x000000ffff0b4224 */ /* 0x000fe200078e00ff */
[----:B------:R-:W-:Y:S01]  /*0470*/  @!UP0 UMOV UR6, 0x400 ;  /* 0x0000040000068882 */ /* 0x000fe20000000000 */
[----:B------:R-:W-:-:S04]  /*0480*/  @!UP0 UIADD3 UR4, -UR4, 0x100000, URZ ;  /* 0x0010000004048890 */ /* 0x000fc8000fffe13f */
[----:B------:R-:W-:Y:S02]  /*0490*/  @!UP0 USHF.L.U32 UR5, UR4, 0xb, URZ ;  /* 0x0000000b04058899 */ /* 0x000fe4000800063f */
[----:B------:R-:W-:Y:S01]  /*04a0*/  @!UP0 USHF.L.U32 UR4, UR4, 0x1, URZ ;  /* 0x0000000104048899 */ /* 0x000fe2000800063f */
[----:B------:R-:W5:Y:S08]  /*04b0*/  @!P4 LDC R9, c[0x0][0xc] ;  /* 0x00000300ff09cb82 */ /* 0x000f700000000800 */
[----:B------:R-:W2:Y:S01]  /*04c0*/  @!UP0 S2UR UR7, SR_CgaCtaId ;  /* 0x00000000000789c3 */ /* 0x000ea20000008800 */
[----:B0-----:R-:W-:-:S04]  /*04d0*/  @P4 IMAD.MOV.U32 R4, RZ, RZ, R0 ;  /* 0x000000ffff044224 */ /* 0x001fc800078e0000 */
[----:B-1----:R-:W-:-:S04]  /*04e0*/  @P4 IMAD.WIDE.U32 R6, R2, R7, R4 ;  /* 0x0000000702064225 */ /* 0x002fc800078e0004 */
[----:B------:R-:W-:Y:S02]  /*04f0*/  @P4 IMAD.MOV.U32 R16, RZ, RZ, R6 ;  /* 0x000000ffff104224 */ /* 0x000fe400078e0006 */
[----:B------:R-:W-:Y:S02]  /*0500*/  @P4 IMAD.IADD R17, R7, 0x1, R11 ;  /* 0x0000000107114824 */ /* 0x000fe400078e020b */
[----:B-----5:R-:W-:-:S04]  /*0510*/  @!P4 IMAD.WIDE.U32 R4, R9, R0, R2 ;  /* 0x000000000904c225 */ /* 0x020fc800078e0002 */
[----:B------:R-:W-:Y:S02]  /*0520*/  @!P4 IMAD.MOV.U32 R16, RZ, RZ, R4 ;  /* 0x000000ffff10c224 */ /* 0x000fe400078e0004 */
[----:B------:R-:W-:Y:S01]  /*0530*/  @!P4 IMAD.MOV.U32 R17, RZ, RZ, R5 ;  /* 0x000000ffff11c224 */ /* 0x000fe200078e0005 */
[----:B--2---:R-:W-:Y:S02]  /*0540*/  @!UP0 ULEA UR6, UR7, UR6, 0x18 ;  /* 0x0000000607068291 */ /* 0x004fe4000f8ec03f */
[----:B------:R0:W-:Y:S01]  /*0550*/  STL [R1+0x7c], R16 ;  /* 0x00007c1001007387 */ /* 0x0001e20000100800 */
[----:B------:R-:W-:-:S03]  /*0560*/  VOTEU.ALL UP0, P0 ;  /* 0x00000000003f7886 */ /* 0x000fc60000000000 */
[----:B------:R0:W-:Y:S04]  /*0570*/  STL [R1+0x78], R17 ;  /* 0x0000781101007387 */ /* 0x0001e80000100800 */
[----:B------:R-:W1:Y:S02]  /*0580*/  FENCE.VIEW.ASYNC.S ;  /* 0x00000000000073c6 */ /* 0x000e640000000000 */
[----:B-1----:R0:W3:Y:S01]  /*0590*/  @!UP0 SYNCS.EXCH.64 URZ, [UR6+0x30], UR4 ;  /* 0x00003004063f85b2 */ /* 0x0020e20008000100 */
[----:B------:R0:W3:Y:S01]  /*05a0*/  @!UP1 SYNCS.EXCH.64 URZ, [UR6+0x38], UR4 ;  /* 0x00003804063f95b2 */ /* 0x0000e20008000100 */
[----:B------:R-:W-:Y:S01]  /*05b0*/  NOP ;  /* 0x0000000000007918 */ /* 0x000fe20000000000 */
[----:B---34-:R-:W-:Y:S06]  /*05c0*/  BAR.SYNC.DEFER_BLOCKING 0x0 ;  /* 0x0000000000007b1d */ /* 0x018fec0000010000 */
[----:B0-----:R-:W-:Y:S05]  /*05d0*/  @!P1 BRA `(.L_x_3) ;  /* 0x000000e000e49947 */ /* 0x001fea0003800000 */
[----:B------:R-:W-:-:S06]  /*05e0*/  UISETP.GT.U32.AND UP0, UPT, UR10, 0x1, UPT ;  /* 0x000000010a00788c */ /* 0x000fcc000bf04070 */
[----:B------:R-:W-:-:S13]  /*05f0*/  PLOP3.LUT P0, PT, PT, PT, UP0, 0x80, 0x0 ;  /* 0x000000000000781c */ /* 0x000fda0003f0f008 */
[----:B------:R-:W-:Y:S05]  /*0600*/  @P0 EXIT ;  /* 0x000000000000094d */ /* 0x000fea0003800000 */
[----:B------:R-:W-:Y:S01]  /*0610*/  IMAD.MOV.U32 R6, RZ, RZ, -0x1 ;  /* 0xffffffffff067424 */ /* 0x000fe200078e00ff */
[----:B------:R-:W-:Y:S01]  /*0620*/  ULDC.64 UR4, c[0x0][0x650] ;  /* 0x0001940000047ab9 */ /* 0x000fe20000000a00 */
[----:B------:R-:W-:Y:S01]  /*0630*/  IMAD.MOV.U32 R5, RZ, RZ, -0x1 ;  /* 0xffffffffff057424 */ /* 0x000fe200078e00ff */
[----:B------:R-:W-:Y:S01]  /*0640*/  ISETP.GE.U32.AND P0, PT, R16, UR4, PT ;  /* 0x0000000410007c0c */ /* 0x000fe2000bf06070 */
[----:B------:R-:W-:Y:S01]  /*0650*/  UMOV UR22, 0xffffffff ;  /* 0xffffffff00167882 */ /* 0x000fe20000000000 */
[----:B------:R0:W-:Y:S01]  /*0660*/  STL [R1+0x84], R6 ;  /* 0x0000840601007387 */ /* 0x0001e20000100800 */
[----:B------:R-:W-:Y:S02]  /*0670*/  PRMT R4, RZ, 0x7610, R4 ;  /* 0x00007610ff047816 */ /* 0x000fe40000000004 */
[----:B------:R-:W-:Y:S01]  /*0680*/  ISETP.GE.U32.AND.EX P0, PT, R17, UR5, PT, P0 ;  /* 0x0000000511007c0c */ /* 0x000fe2000bf06100 */
[----:B------:R0:W-:-:S12]  /*0690*/  STL [R1+0x80], R5 ;  /* 0x0000800501007387 */ /* 0x0001d80000100800 */
[----:B0-----:R-:W-:Y:S05]  /*06a0*/  @P0 BRA `(.L_x_4) ;  /* 0x0000000400680947 */ /* 0x001fea0003800000 */
[----:B------:R-:W0:Y:S01]  /*06b0*/  LDC.64 R12, c[0x0][0x628] ;  /* 0x00018a00ff0c7b82 */ /* 0x000e220000000a00 */
[----:B------:R-:W-:Y:S02]  /*06c0*/  IMAD.MOV.U32 R4, RZ, RZ, R16 ;  /* 0x000000ffff047224 */ /* 0x000fe400078e0010 */
[----:B------:R-:W-:-:S05]  /*06d0*/  IMAD.MOV.U32 R5, RZ, RZ, R17 ;  /* 0x000000ffff057224 */ /* 0x000fca00078e0011 */
[----:B------:R-:W1:Y:S08]  /*06e0*/  LDC R10, c[0x0][0x630] ;  /* 0x00018c00ff0a7b82 */ /* 0x000e700000000800 */
[----:B------:R-:W2:Y:S01]  /*06f0*/  LDC.64 R14, c[0x0][0x620] ;  /* 0x00018800ff0e7b82 */ /* 0x000ea20000000a00 */
[----:B0-----:R-:W-:-:S04]  /*0700*/  ISETP.NE.U32.AND P0, PT, R12, RZ, PT ;  /* 0x000000ff0c00720c */ /* 0x001fc80003f05070 */
[----:B------:R-:W-:-:S13]  /*0710*/  ISETP.NE.AND.EX P0, PT, R13, RZ, PT, P0 ;  /* 0x000000ff0d00720c */ /* 0x000fda0003f05300 */
[----:B-12---:R-:W-:Y:S05]  /*0720*/  @!P0 BRA `(.L_x_5) ;  /* 0x0000000000288947 */ /* 0x006fea0003800000 */
[----:B------:R-:W0:Y:S02]  /*0730*/  LDC R9, c[0x0][0x634] ;  /* 0x00018d00ff097b82 */ /* 0x000e240000000800 */
[----:B0-----:R-:W-:-:S05]  /*0740*/  IADD3 R9, P0, R16, R9, RZ ;  /* 0x0000000910097210 */ /* 0x001fca0007f1e0ff */
[----:B------:R-:W-:-:S04]  /*0750*/  IMAD.X R11, RZ, RZ, R17, P0 ;  /* 0x000000ffff0b7224 */ /* 0x000fc800000e0611 */
[----:B------:R-:W-:-:S04]  /*0760*/  IMAD.WIDE.U32 R4, R11, R12, RZ ;  /* 0x0000000c0b047225 */ /* 0x000fc800078e00ff */
[----:B------:R-:W-:-:S04]  /*0770*/  IMAD.WIDE.U32 R6, P0, R9, R13, R4 ;  /* 0x0000000d09067225 */ /* 0x000fc80007800004 */
[----:B------:R-:W-:-:S04]  /*0780*/  IMAD.WIDE.U32 R4, R9, R12, RZ ;  /* 0x0000000c09047225 */ /* 0x000fc800078e00ff */
[----:B------:R-:W-:Y:S01]  /*0790*/  IMAD.X R9, RZ, RZ, RZ, P0 ;  /* 0x000000ffff097224 */ /* 0x000fe200000e06ff */
[----:B------:R-:W-:Y:S01]  /*07a0*/  IADD3 RZ, P0, R5, R6, RZ ;  /* 0x0000000605ff7210 */ /* 0x000fe20007f1e0ff */
[----:B------:R-:W-:-:S04]  /*07b0*/  IMAD.MOV.U32 R8, RZ, RZ, R7 ;  /* 0x000000ffff087224 */ /* 0x000fc800078e0007 */
[----:B------:R-:W-:-:S08]  /*07c0*/  IMAD.WIDE.U32.X R4, R11, R13, R8, P0 ;  /* 0x0000000d0b047225 */ /* 0x000fd000000e0408 */
.L_x_5:
[-CC-:B------:R-:W-:Y:S01]  /*07d0*/  SHF.R.U64 R24, R4, R10.reuse, R5.reuse ;  /* 0x0000000a04187219 */ /* 0x180fe20000001205 */
[----:B------:R-:W0:Y:S01]  /*07e0*/  LDC R8, c[0x0][0x618] ;  /* 0x00018600ff087b82 */ /* 0x000e220000000800 */
[----:B------:R-:W-:Y:S01]  /*07f0*/  SHF.R.U32.HI R4, RZ, R10, R5 ;  /* 0x0000000aff047219 */ /* 0x000fe20000011605 */
[----:B------:R-:W-:Y:S01]  /*0800*/  ULDC UR4, c[0x0][0x150] ;  /* 0x0000540000047ab9 */ /* 0x000fe20000000800 */
[----:B------:R-:W-:Y:S01]  /*0810*/  IADD3 R9, P0, RZ, -R24, RZ ;  /* 0x80000018ff097210 */ /* 0x000fe20007f1e0ff */
[----:B------:R-:W-:Y:S01]  /*0820*/  IMAD.MOV.U32 R5, RZ, RZ, R17 ;  /* 0x000000ffff057224 */ /* 0x000fe200078e0011 */
[----:B------:R-:W-:-:S03]  /*0830*/  I2FP.F32.U32 R3, R2 ;  /* 0x0000000200037245 */ /* 0x000fc60000201000 */
[----:B------:R-:W1:Y:S01]  /*0840*/  LDC.64 R18, c[0x0][0x640] ;  /* 0x00019000ff127b82 */ /* 0x000e620000000a00 */
[----:B------:R-:W-:Y:S02]  /*0850*/  IMAD.X R11, RZ, RZ, ~R4, P0 ;  /* 0x000000ffff0b7224 */ /* 0x000fe400000e0e04 */
[----:B------:R-:W-:Y:S01]  /*0860*/  FMUL R3, R3, UR4 ;  /* 0x0000000403037c20 */ /* 0x000fe20008400000 */
[----:B------:R-:W-:Y:S01]  /*0870*/  IMAD.MOV.U32 R4, RZ, RZ, R16 ;  /* 0x000000ffff047224 */ /* 0x000fe200078e0010 */
[----:B------:R-:W-:Y:S01]  /*0880*/  ULDC UR4, c[0x0][0x154] ;  /* 0x0000550000047ab9 */ /* 0x000fe20000000800 */
[-C--:B------:R-:W-:Y:S02]  /*0890*/  IMAD R6, R11, R14.reuse, RZ ;  /* 0x0000000e0b067224 */ /* 0x080fe400078e02ff */
[C---:B------:R-:W-:Y:S01]  /*08a0*/  IMAD.WIDE.U32 R4, R9.reuse, R14, R4 ;  /* 0x0000000e09047225 */ /* 0x040fe200078e0004 */
[----:B------:R-:W2:Y:S01]  /*08b0*/  LDC R10, c[0x0][0x608] ;  /* 0x00018200ff0a7b82 */ /* 0x000ea20000000800 */
[----:B------:R-:W3:Y:S02]  /*08c0*/  F2I.U32.TRUNC.NTZ R3, R3 ;  /* 0x0000000300037305 */ /* 0x000ee4000020f000 */
[----:B------:R-:W-:-:S04]  /*08d0*/  IMAD R9, R9, R15, R6 ;  /* 0x0000000f09097224 */ /* 0x000fc800078e0206 */
[----:B------:R-:W-:Y:S01]  /*08e0*/  IMAD.IADD R5, R5, 0x1, R9 ;  /* 0x0000000105057824 */ /* 0x000fe200078e0209 */
[----:B------:R-:W4:Y:S01]  /*08f0*/  LDC R7, c[0x0][0x144] ;  /* 0x00005100ff077b82 */ /* 0x000f220000000800 */
[----:B------:R-:W-:-:S03]  /*0900*/  IMAD.MOV.U32 R9, RZ, RZ, 0x1 ;  /* 0x00000001ff097424 */ /* 0x000fc600078e00ff */
[----:B0-----:R-:W-:Y:S02]  /*0910*/  SHF.R.U64 R12, R4, R8, R5 ;  /* 0x00000008040c7219 */ /* 0x001fe40000001205 */
[----:B------:R-:W-:Y:S02]  /*0920*/  I2FP.F32.U32 R4, R0 ;  /* 0x0000000000047245 */ /* 0x000fe40000201000 */
[----:B------:R-:W0:Y:S01]  /*0930*/  LDC R14, c[0x0][0x658] ;  /* 0x00019600ff0e7b82 */ /* 0x000e220000000800 */
[----:B-1----:R-:W-:Y:S01]  /*0940*/  ISETP.NE.U32.AND P0, PT, R18, RZ, PT ;  /* 0x000000ff1200720c */ /* 0x002fe20003f05070 */
[----:B---3--:R-:W-:Y:S02]  /*0950*/  IMAD.MOV R6, RZ, RZ, -R3 ;  /* 0x000000ffff067224 */ /* 0x008fe400078e0a03 */
[----:B------:R-:W-:Y:S01]  /*0960*/  FMUL R4, R4, UR4 ;  /* 0x0000000404047c20 */ /* 0x000fe20008400000 */
[----:B------:R-:W-:Y:S01]  /*0970*/  SHF.R.U32.HI R3, RZ, R8, R5 ;  /* 0x00000008ff037219 */ /* 0x000fe20000011605 */
[----:B------:R-:W-:Y:S01]  /*0980*/  IMAD.MOV.U32 R5, RZ, RZ, -0x1 ;  /* 0xffffffffff057424 */ /* 0x000fe200078e00ff */
[----:B------:R-:W-:Y:S01]  /*0990*/  ISETP.NE.AND.EX P0, PT, R19, RZ, PT, P0 ;  /* 0x000000ff1300720c */ /* 0x000fe20003f05300 */
[----:B------:R1:W3:Y:S01]  /*09a0*/  F2I.U32.TRUNC.NTZ R11, R4 ;  /* 0x00000004000b7305 */ /* 0x0002e2000020f000 */
[----:B------:R-:W1:Y:S01]  /*09b0*/  LDC R13, c[0x0][0x148] ;  /* 0x00005200ff0d7b82 */ /* 0x000e620000000800 */
[----:B--2---:R-:W-:-:S02]  /*09c0*/  SHF.R.U64 R23, R12, R10, R3 ;  /* 0x0000000a0c177219 */ /* 0x004fc40000001203 */
[----:B------:R-:W-:-:S05]  /*09d0*/  SHF.R.U32.HI R3, RZ, R10, R3 ;  /* 0x0000000aff037219 */ /* 0x000fca0000011603 */
[----:B------:R-:W2:Y:S01]  /*09e0*/  LDC R17, c[0x0][0x600] ;  /* 0x00018000ff117b82 */ /* 0x000ea20000000800 */
[----:B----4-:R-:W-:-:S07]  /*09f0*/  IMAD R8, R7, R6, R2 ;  /* 0x0000000607087224 */ /* 0x010fce00078e0202 */
[----:B------:R-:W4:Y:S01]  /*0a00*/  LDC R16, c[0x0][0x648] ;  /* 0x00019200ff107b82 */ /* 0x000f220000000800 */
[-C--:B0-----:R-:W-:Y:S02]  /*0a10*/  SHF.L.U32 R2, R5, R14.reuse, RZ ;  /* 0x0000000e05027219 */ /* 0x081fe400000006ff */
[--C-:B------:R-:W-:Y:S02]  /*0a20*/  SHF.R.U64 R22, R23, R14, R3.reuse ;  /* 0x0000000e17167219 */ /* 0x100fe40000001203 */
[----:B------:R-:W-:Y:S02]  /*0a30*/  LOP3.LUT R10, RZ, R2, RZ, 0x33, !PT ;  /* 0x00000002ff0a7212 */ /* 0x000fe400078e33ff */
[-C--:B------:R-:W-:Y:S01]  /*0a40*/  SHF.R.U32.HI R3, RZ, R14.reuse, R3 ;  /* 0x0000000eff037219 */ /* 0x080fe20000011603 */
[----:B------:R-:W0:Y:S01]  /*0a50*/  LDC R21, c[0x0][0x638] ;  /* 0x00018e00ff157b82 */ /* 0x000e220000000800 */
[----:B------:R-:W-:Y:S01]  /*0a60*/  SHF.L.U32 R9, R9, R14, RZ ;  /* 0x0000000e09097219 */ /* 0x000fe200000006ff */
[----:B------:R-:W-:-:S06]  /*0a70*/  IMAD.MOV.U32 R2, RZ, RZ, R22 ;  /* 0x000000ffff027224 */ /* 0x000fcc00078e0016 */
[----:B------:R-:W0:Y:S01]  /*0a80*/  LDC R20, c[0x0][0x610] ;  /* 0x00018400ff147b82 */ /* 0x000e220000000800 */
[----:B-1-3--:R-:W-:Y:S05]  /*0a90*/  @!P0 BRA `(.L_x_6) ;  /* 0x0000000000288947 */ /* 0x00afea0003800000 */
[----:B------:R-:W1:Y:S02]  /*0aa0*/  LDC R7, c[0x0][0x64c] ;  /* 0x00019300ff077b82 */ /* 0x000e640000000800 */
[----:B-1----:R-:W-:-:S05]  /*0ab0*/  IADD3 R7, P0, R22, R7, RZ ;  /* 0x0000000716077210 */ /* 0x002fca0007f1e0ff */
        /* <DEDUP_REMOVED lines=8> */
.L_x_6:
[----:B----4-:R-:W-:Y:S01]  /*0b40*/  SHF.R.U64 R2, R2, R16, R3 ;  /* 0x0000001002027219 */ /* 0x010fe20000001203 */
[----:B--2---:R-:W-:Y:S01]  /*0b50*/  VIADD R3, R17, 0xffffffff ;  /* 0xffffffff11037836 */ /* 0x004fe20000000000 */
[----:B------:R-:W-:Y:S01]  /*0b60*/  LOP3.LUT R10, R23, R10, RZ, 0xc0, !PT ;  /* 0x0000000a170a7212 */ /* 0x000fe200078ec0ff */
[----:B------:R-:W-:Y:S01]  /*0b70*/  IMAD.MOV R11, RZ, RZ, -R11 ;  /* 0x000000ffff0b7224 */ /* 0x000fe200078e0a0b */
[----:B------:R-:W-:Y:S01]  /*0b80*/  R2UR UR22, R24 ;  /* 0x00000000181672ca */ /* 0x000fe200000e0000 */
[----:B------:R-:W-:Y:S01]  /*0b90*/  IMAD.MOV R4, RZ, RZ, -R2 ;  /* 0x000000ffff047224 */ /* 0x000fe200078e0a02 */
[----:B------:R-:W-:Y:S01]  /*0ba0*/  LOP3.LUT R3, R12, R3, RZ, 0xc0, !PT ;  /* 0x000000030c037212 */ /* 0x000fe200078ec0ff */
[----:B------:R-:W-:Y:S02]  /*0bb0*/  @P4 IMAD R8, R13, R11, R0 ;  /* 0x0000000b0d084224 */ /* 0x000fe400078e0200 */
[----:B------:R-:W-:Y:S02]  /*0bc0*/  IMAD R9, R9, R2, R10 ;  /* 0x0000000209097224 */ /* 0x000fe400078e020a */
[----:B0-----:R-:W-:-:S02]  /*0bd0*/  IMAD R0, R4, R21, R22 ;  /* 0x0000001504007224 */ /* 0x001fc400078e0216 */
[----:B------:R-:W-:Y:S02]  /*0be0*/  IMAD R8, R9, R20, R8 ;  /* 0x0000001409087224 */ /* 0x000fe400078e0208 */
[----:B------:R-:W-:Y:S02]  /*0bf0*/  IMAD R3, R0, R17, R3 ;  /* 0x0000001100037224 */ /* 0x000fe400078e0203 */
[----:B------:R-:W-:-:S03]  /*0c00*/  IMAD.MOV.U32 R4, RZ, RZ, 0x1 ;  /* 0x00000001ff047424 */ /* 0x000fc600078e00ff */
[----:B------:R-:W-:Y:S02]  /*0c10*/  SEL R2, R3, R8, !P4 ;  /* 0x0000000803027207 */ /* 0x000fe40006000000 */
[----:B------:R-:W-:-:S03]  /*0c20*/  SEL R0, R8, R3, !P4 ;  /* 0x0000000308007207 */ /* 0x000fc60006000000 */
[----:B------:R0:W-:Y:S04]  /*0c30*/  STL [R1+0x80], R2 ;  /* 0x0000800201007387 */ /* 0x0001e80000100800 */
[----:B------:R0:W-:Y:S02]  /*0c40*/  STL [R1+0x84], R0 ;  /* 0x0000840001007387 */ /* 0x0001e40000100800 */
.L_x_4:
[----:B------:R-:W-:-:S08]  /*0c50*/  NOP ;  /* 0x0000000000007918 */ /* 0x000fd00000000000 */
[----:B------:R-:W1:Y:S02]  /*0c60*/  USETMAXREG.TRY_ALLOC.CTAPOOL UP0, 0xe8 ;  /* 0x000000e8000079c8 */ /* 0x000e640008000600 */
[----:B-1----:R-:W-:-:S13]  /*0c70*/  PLOP3.LUT P0, PT, PT, PT, UP0, 0x80, 0x0 ;  /* 0x000000000000781c */ /* 0x002fda0003f0f008 */
[----:B------:R-:W-:Y:S05]  /*0c80*/  @!P0 BRA `(.L_x_4) ;  /* 0xfffffffc00f08947 */ /* 0x000fea000383ffff */
[----:B------:R-:W-:Y:S01]  /*0c90*/  ULDC.64 UR4, c[0x0][0x598] ;  /* 0x0001660000047ab9 */ /* 0x000fe20000000a00 */
[----:B------:R-:W-:Y:S01]  /*0ca0*/  ULDC.64 UR16, c[0x0][0x208] ;  /* 0x0000820000107ab9 */ /* 0x000fe20000000a00 */
[----:B------:R-:W-:-:S04]  /*0cb0*/  ISETP.NE.U32.AND P0, PT, RZ, UR4, PT ;  /* 0x00000004ff007c0c */ /* 0x000fc8000bf05070 */
[----:B------:R-:W-:-:S13]  /*0cc0*/  ISETP.NE.AND.EX P0, PT, RZ, UR5, PT, P0 ;  /* 0x00000005ff007c0c */ /* 0x000fda000bf05300 */
[----:B------:R-:W-:Y:S05]  /*0cd0*/  @!P0 BRA `(.L_x_7) ;  /* 0x0000000000208947 */ /* 0x000fea0003800000 */
[----:B0-----:R-:W0:Y:S02]  /*0ce0*/  LDC.64 R2, c[0x0][0x598] ;  /* 0x00016600ff027b82 */ /* 0x001e240000000a00 */
[----:B0-----:R-:W2:Y:S02]  /*0cf0*/  LDG.E.64 R2, desc[UR16][R2.64] ;  /* 0x0000001002027981 */ /* 0x001ea4000c1e1b00 */
[----:B--2---:R-:W-:-:S04]  /*0d00*/  ISETP.NE.U32.AND P0, PT, R2, RZ, PT ;  /* 0x000000ff0200720c */ /* 0x004fc80003f05070 */
[----:B------:R-:W-:-:S13]  /*0d10*/  ISETP.NE.AND.EX P0, PT, R3, RZ, PT, P0 ;  /* 0x000000ff0300720c */ /* 0x000fda0003f05300 */
[----:B------:R-:W-:Y:S05]  /*0d20*/  @!P0 BRA `(.L_x_7) ;  /* 0x00000000000c8947 */ /* 0x000fea0003800000 */
[----:B------:R-:W2:Y:S02]  /*0d30*/  LD.E R2, desc[UR16][R2.64] ;  /* 0x0000001002027980 */ /* 0x000ea4000c101900 */
[----:B--2---:R-:W-:Y:S01]  /*0d40*/  R2UR UR20, R2 ;  /* 0x00000000021472ca */ /* 0x004fe200000e0000 */
[----:B------:R-:W-:-:S14]  /*0d50*/  BRA `(.L_x_8) ;  /* 0x0000000000247947 */ /* 0x000fdc0003800000 */
.L_x_7:
[----:B------:R-:W-:Y:S02]  /*0d60*/  ULDC.64 UR4, c[0x0][0x588] ;  /* 0x0001620000047ab9 */ /* 0x000fe40000000a00 */
[----:B------:R-:W-:-:S04]  /*0d70*/  ISETP.NE.U32.AND P0, PT, RZ, UR4, PT ;  /* 0x00000004ff007c0c */ /* 0x000fc8000bf05070 */
[----:B------:R-:W-:-:S13]  /*0d80*/  ISETP.NE.AND.EX P0, PT, RZ, UR5, PT, P0 ;  /* 0x00000005ff007c0c */ /* 0x000fda000bf05300 */
[----:B------:R-:W-:Y:S05]  /*0d90*/  @!P0 BRA `(.L_x_9) ;  /* 0x0000000000108947 */ /* 0x000fea0003800000 */
[----:B0-----:R-:W0:Y:S02]  /*0da0*/  LDC.64 R2, c[0x0][0x588] ;  /* 0x00016200ff027b82 */ /* 0x001e240000000a00 */
[----:B0-----:R-:W2:Y:S02]  /*0db0*/  LDG.E R2, desc[UR16][R2.64] ;  /* 0x0000001002027981 */ /* 0x001ea4000c1e1900 */
[----:B--2---:R-:W-:Y:S01]  /*0dc0*/  R2UR UR20, R2 ;  /* 0x00000000021472ca */ /* 0x004fe200000e0000 */
[----:B------:R-:W-:-:S14]  /*0dd0*/  BRA `(.L_x_8) ;  /* 0x0000000000047947 */ /* 0x000fdc0003800000 */
.L_x_9:
[----:B------:R-:W-:-:S05]  /*0de0*/  ULDC UR20, c[0x0][0x580] ;  /* 0x0001600000147ab9 */ /* 0x000fca0000000800 */
.L_x_8:
[----:B------:R-:W-:Y:S02]  /*0df0*/  ULDC.64 UR4, c[0x0][0x5a0] ;  /* 0x0001680000047ab9 */ /* 0x000fe40000000a00 */
        /* <DEDUP_REMOVED lines=11> */
.L_x_10:
        /* <DEDUP_REMOVED lines=8> */
.L_x_12:
[----:B------:R-:W-:-:S05]  /*0f30*/  ULDC UR21, c[0x0][0x584] ;  /* 0x0001610000157ab9 */ /* 0x000fca0000000800 */
.L_x_11:
[----:B------:R-:W-:-:S13]  /*0f40*/  LOP3.LUT P0, RZ, R4, 0xff, RZ, 0xc0, !PT ;  /* 0x000000ff04ff7812 */ /* 0x000fda000780c0ff */
[----:B------:R-:W-:Y:S05]  /*0f50*/  @!P0 EXIT ;  /* 0x000000000000894d */ /* 0x000fea0003800000 */
[----:B------:R-:W-:Y:S01]  /*0f60*/  ULDC UR4, c[0x0][0x28c] ;  /* 0x0000a30000047ab9 */ /* 0x000fe20000000800 */
[----:B------:R-:W-:Y:S02]  /*0f70*/  ULOP3.LUT UR23, UR13, 0x1, URZ, 0xfc, !UPT ;  /* 0x000000010d177892 */ /* 0x000fe4000f8efc3f */
[----:B------:R-:W-:-:S04]  /*0f80*/  UIADD3 UR4, UR4, 0x1f, URZ ;  /* 0x0000001f04047890 */ /* 0x000fc8000fffe03f */
[----:B------:R-:W-:-:S04]  /*0f90*/  USHF.R.S32.HI UR5, URZ, 0x1f, UR4 ;  /* 0x0000001f3f057899 */ /* 0x000fc80008011404 */
[----:B------:R-:W-:-:S03]  /*0fa0*/  ULEA.HI UR5, UR5, UR4, URZ, 0x5 ;  /* 0x0000000405057291 */ /* 0x000fc6000f8f283f */
[----:B------:R-:W-:Y:S01]  /*0fb0*/  UMOV UR4, URZ ;  /* 0x0000003f00047c82 */ /* 0x000fe20008000000 */
[----:B------:R-:W-:-:S03]  /*0fc0*/  USHF.R.S32.HI UR12, URZ, 0x5, UR5 ;  /* 0x000000053f0c7899 */ /* 0x000fc60008011405 */
[----:B------:R-:W-:-:S09]  /*0fd0*/  UMOV UR5, URZ ;  /* 0x0000003f00057c82 */ /* 0x000fd20008000000 */
.L_x_293:
[----:B0-----:R-:W0:Y:S01]  /*0fe0*/  S2R R0, SR_TID.X ;  /* 0x0000000000007919 */ /* 0x001e220000002100 */
[----:B-1----:R-:W1:Y:S01]  /*0ff0*/  S2UR UR11, SR_CgaCtaId ;  /* 0x00000000000b79c3 */ /* 0x002e620000008800 */
[----:B------:R-:W-:Y:S01]  /*1000*/  UMOV UR14, 0x400 ;  /* 0x00000400000e7882 */ /* 0x000fe20000000000 */
[----:B------:R-:W-:Y:S01]  /*1010*/  UMOV UR6, URZ ;  /* 0x0000003f00067c82 */ /* 0x000fe20008000000 */
[----:B------:R-:W-:Y:S01]  /*1020*/  STL [R1+0x74], RZ ;  /* 0x000074ff01007387 */ /* 0x000fe20000100800 */
[----:B------:R-:W-:Y:S01]  /*1030*/  UMOV UR7, URZ ;  /* 0x0000003f00077c82 */ /* 0x000fe20008000000 */
[----:B------:R-:W-:Y:S01]  /*1040*/  UMOV UR8, URZ ;  /* 0x0000003f00087c82 */ /* 0x000fe20008000000 */
[----:B------:R-:W-:Y:S01]  /*1050*/  UMOV UR18, UR5 ;  /* 0x0000000500127c82 */ /* 0x000fe20008000000 */
[----:B------:R-:W-:Y:S01]  /*1060*/  STL [R1+0x70], RZ ;  /* 0x000070ff01007387 */ /* 0x000fe20000100800 */
[----:B--2---:R-:W2:Y:S01]  /*1070*/  LDC R2, c[0x0][0x28c] ;  /* 0x0000a300ff027b82 */ /* 0x004ea20000000800 */
[----:B------:R-:W-:-:S02]  /*1080*/  CS2R R4, SRZ ;  /* 0x0000000000047805 */ /* 0x000fc4000001ff00 */
[----:B------:R-:W-:Y:S01]  /*1090*/  CS2R R6, SRZ ;  /* 0x0000000000067805 */ /* 0x000fe2000001ff00 */
[----:B------:R-:W-:Y:S01]  /*10a0*/  STL [R1+0x6c], RZ ;  /* 0x00006cff01007387 */ /* 0x000fe20000100800 */
[----:B------:R-:W-:Y:S02]  /*10b0*/  CS2R R8, SRZ ;  /* 0x0000000000087805 */ /* 0x000fe4000001ff00 */
[----:B------:R-:W-:Y:S02]  /*10c0*/  CS2R R10, SRZ ;  /* 0x00000000000a7805 */ /* 0x000fe4000001ff00 */
[----:B------:R-:W-:Y:S01]  /*10d0*/  CS2R R12, SRZ ;  /* 0x00000000000c7805 */ /* 0x000fe2000001ff00 */
[----:B------:R-:W-:Y:S01]  /*10e0*/  STL [R1+0x68], RZ ;  /* 0x000068ff01007387 */ /* 0x000fe20000100800 */
[----:B------:R-:W-:Y:S02]  /*10f0*/  CS2R R14, SRZ ;  /* 0x00000000000e7805 */ /* 0x000fe4000001ff00 */
[----:B------:R-:W-:-:S02]  /*1100*/  CS2R R16, SRZ ;  /* 0x0000000000107805 */ /* 0x000fc4000001ff00 */
[----:B------:R-:W-:Y:S01]  /*1110*/  CS2R R18, SRZ ;  /* 0x0000000000127805 */ /* 0x000fe2000001ff00 */
[----:B------:R-:W-:Y:S01]  /*1120*/  STL [R1+0x64], RZ ;  /* 0x000064ff01007387 */ /* 0x000fe20000100800 */
[----:B------:R-:W-:Y:S02]  /*1130*/  CS2R R20, SRZ ;  /* 0x0000000000147805 */ /* 0x000fe4000001ff00 */
[----:B------:R-:W-:Y:S02]  /*1140*/  CS2R R22, SRZ ;  /* 0x0000000000167805 */ /* 0x000fe4000001ff00 */
[----:B------:R-:W-:Y:S01]  /*1150*/  CS2R R152, SRZ ;  /* 0x0000000000987805 */ /* 0x000fe2000001ff00 */
[----:B------:R-:W-:Y:S01]  /*1160*/  STL [R1+0x60], RZ ;  /* 0x000060ff01007387 */ /* 0x000fe20000100800 */
[----:B-1----:R-:W-:Y:S01]  /*1170*/  ULEA UR14, UR11, UR14, 0x18 ;  /* 0x0000000e0b0e7291 */ /* 0x002fe2000f8ec03f */
[----:B------:R-:W-:Y:S02]  /*1180*/  CS2R R154, SRZ ;  /* 0x00000000009a7805 */ /* 0x000fe4000001ff00 */
[----:B------:R-:W-:Y:S01]  /*1190*/  CS2R R156, SRZ ;  /* 0x00000000009c7805 */ /* 0x000fe2000001ff00 */
[----:B------:R-:W-:Y:S01]  /*11a0*/  STL [R1+0x5c], RZ ;  /* 0x00005cff01007387 */ /* 0x000fe20000100800 */
[----:B------:R-:W-:-:S02]  /*11b0*/  CS2R R158, SRZ ;  /* 0x00000000009e7805 */ /* 0x000fc4000001ff00 */
[----:B------:R-:W-:Y:S02]  /*11c0*/  CS2R R160, SRZ ;  /* 0x0000000000a07805 */ /* 0x000fe4000001ff00 */
[----:B------:R-:W-:Y:S02]  /*11d0*/  CS2R R162, SRZ ;  /* 0x0000000000a27805 */ /* 0x000fe4000001ff00 */
[----:B0-----:R-:W-:Y:S01]  /*11e0*/  LOP3.LUT R0, R0, 0x80, RZ, 0xc0, !PT ;  /* 0x0000008000007812 */ /* 0x001fe200078ec0ff */
[----:B------:R-:W-:Y:S01]  /*11f0*/  STL [R1+0x58], RZ ;  /* 0x000058ff01007387 */ /* 0x000fe20000100800 */
[----:B--2---:R-:W-:Y:S02]  /*1200*/  ISETP.GE.AND P0, PT, R2, 0x1, PT ;  /* 0x000000010200780c */ /* 0x004fe40003f06270 */
[----:B------:R-:W-:Y:S02]  /*1210*/  CS2R R2, SRZ ;  /* 0x0000000000027805 */ /* 0x000fe4000001ff00 */
[----:B------:R-:W-:Y:S01]  /*1220*/  SHF.R.U32.HI R0, RZ, 0x7, R0 ;  /* 0x00000007ff007819 */ /* 0x000fe20000011600 */
[----:B------:R-:W-:Y:S01]  /*1230*/  STL [R1+0x54], RZ ;  /* 0x000054ff01007387 */ /* 0x000fe20000100800 */
[----:B------:R-:W-:-:S02]  /*1240*/  CS2R R164, SRZ ;  /* 0x0000000000a47805 */ /* 0x000fc4000001ff00 */
[----:B------:R-:W-:Y:S02]  /*1250*/  CS2R R166, SRZ ;  /* 0x0000000000a67805 */ /* 0x000fe4000001ff00 */
[----:B------:R-:W-:Y:S01]  /*1260*/  CS2R R168, SRZ ;  /* 0x0000000000a87805 */ /* 0x000fe2000001ff00 */
[----:B------:R-:W-:Y:S01]  /*1270*/  STL [R1+0x50], RZ ;  /* 0x000050ff01007387 */ /* 0x000fe20000100800 */
[----:B------:R-:W-:Y:S02]  /*1280*/  CS2R R170, SRZ ;  /* 0x0000000000aa7805 */ /* 0x000fe4000001ff00 */
[----:B------:R-:W-:Y:S02]  /*1290*/  CS2R R172, SRZ ;  /* 0x0000000000ac7805 */ /* 0x000fe4000001ff00 */
[----:B------:R-:W-:Y:S01]  /*12a0*/  CS2R R174, SRZ ;  /* 0x0000000000ae7805 */ /* 0x000fe2000001ff00 */
[----:B------:R-:W0:Y:S01]  /*12b0*/  SHFL.IDX PT, R0, R0, RZ, 0x1f ;  /* 0x00001fff00007589 */ /* 0x000e2200000e0000 */
[----:B------:R-:W-:-:S02]  /*12c0*/  CS2R R176, SRZ ;  /* 0x0000000000b07805 */ /* 0x000fc4000001ff00 */
[----:B------:R-:W-:Y:S02]  /*12d0*/  CS2R R178, SRZ ;  /* 0x0000000000b27805 */ /* 0x000fe4000001ff00 */
[----:B------:R-:W-:Y:S01]  /*12e0*/  CS2R R180, SRZ ;  /* 0x0000000000b47805 */ /* 0x000fe2000001ff00 */
[----:B------:R1:W-:Y:S01]  /*12f0*/  STL [R1+0x4c], RZ ;  /* 0x00004cff01007387 */ /* 0x0003e20000100800 */
[----:B------:R-:W-:Y:S02]  /*1300*/  CS2R R182, SRZ ;  /* 0x0000000000b67805 */ /* 0x000fe4000001ff00 */
[----:B------:R-:W-:Y:S02]  /*1310*/  CS2R R184, SRZ ;  /* 0x0000000000b87805 */ /* 0x000fe4000001ff00 */
[----:B------:R-:W-:Y:S01]  /*1320*/  CS2R R186, SRZ ;  /* 0x0000000000ba7805 */ /* 0x000fe2000001ff00 */
[----:B------:R1:W-:Y:S01]  /*1330*/  STL [R1+0x48], RZ ;  /* 0x000048ff01007387 */ /* 0x0003e20000100800 */
        /* <DEDUP_REMOVED lines=14> */
[----:B------:R-:W-:Y:S02]  /*1420*/  CS2R R210, SRZ ;  /* 0x0000000000d27805 */ /* 0x000fe4000001ff00 */
[----:B0-----:R-:W-:Y:S01]  /*1430*/  R2UR UR9, R0 ;  /* 0x00000000000972ca */ /* 0x001fe200000e0000 */
[----:B------:R1:W-:Y:S01]  /*1440*/  STL [R1+0x38], RZ ;  /* 0x000038ff01007387 */ /* 0x0003e20000100800 */
[----:B------:R-:W-:Y:S01]  /*1450*/  IMAD.MOV.U32 R0, RZ, RZ, RZ ;  /* 0x000000ffff007224 */ /* 0x000fe200078e00ff */
[----:B------:R-:W-:-:S02]  /*1460*/  CS2R R212, SRZ ;  /* 0x0000000000d47805 */ /* 0x000fc4000001ff00 */
[----:B------:R-:W-:Y:S01]  /*1470*/  CS2R R214, SRZ ;  /* 0x0000000000d67805 */ /* 0x000fe2000001ff00 */
[----:B------:R1:W-:Y:S01]  /*1480*/  STL [R1+0x34], RZ ;  /* 0x000034ff01007387 */ /* 0x0003e20000100800 */
[----:B------:R-:W-:Y:S02]  /*1490*/  CS2R R216, SRZ ;  /* 0x0000000000d87805 */ /* 0x000fe4000001ff00 */
[----:B------:R-:W-:Y:S02]  /*14a0*/  CS2R R218, SRZ ;  /* 0x0000000000da7805 */ /* 0x000fe4000001ff00 */
[----:B------:R-:W-:Y:S01]  /*14b0*/  CS2R R220, SRZ ;  /* 0x0000000000dc7805 */ /* 0x000fe2000001ff00 */
[----:B------:R1:W-:Y:S01]  /*14c0*/  STL [R1+0x30], RZ ;  /* 0x000030ff01007387 */ /* 0x0003e20000100800 */
[----:B------:R-:W-:Y:S02]  /*14d0*/  CS2R R222, SRZ ;  /* 0x0000000000de7805 */ /* 0x000fe4000001ff00 */
[----:B------:R-:W-:Y:S01]  /*14e0*/  CS2R R224, SRZ ;  /* 0x0000000000e07805 */ /* 0x000fe2000001ff00 */
[----:B------:R-:W-:Y:S01]  /*14f0*/  IMAD.MOV.U32 R226, RZ, RZ, RZ ;  /* 0x000000ffffe27224 */ /* 0x000fe200078e00ff */
[----:B------:R1:W-:Y:S01]  /*1500*/  STL [R1+0x2c], RZ ;  /* 0x00002cff01007387 */ /* 0x0003e20000100800 */
[----:B------:R-:W-:Y:S01]  /*1510*/  ULEA.HI UR10, UR9, UR9, URZ, 0x1 ;  /* 0x00000009090a7291 */ /* 0x000fe2000f8f083f */
[----:B------:R-:W-:Y:S01]  /*1520*/  IMAD.U32 R227, RZ, RZ, UR4 ;  /* 0x00000004ffe37e24 */ /* 0x000fe2000f8e00ff */
[----:B------:R-:W-:Y:S01]  /*1530*/  CS2R R88, SRZ ;  /* 0x0000000000587805 */ /* 0x000fe2000001ff00 */
[----:B------:R1:W-:Y:S01]  /*1540*/  STL [R1+0x28], RZ ;  /* 0x000028ff01007387 */ /* 0x0003e20000100800 */
[----:B------:R-:W-:Y:S01]  /*1550*/  ULOP3.LUT UR10, UR10, 0x1ffffe, URZ, 0xc0, !UPT ;  /* 0x001ffffe0a0a7892 */ /* 0x000fe2000f8ec03f */
[----:B------:R-:W-:-:S02]  /*1560*/  CS2R R90, SRZ ;  /* 0x00000000005a7805 */ /* 0x000fc4000001ff00 */
[----:B------:R-:W-:Y:S01]  /*1570*/  CS2R R92, SRZ ;  /* 0x00000000005c7805 */ /* 0x000fe2000001ff00 */
[----:B------:R1:W-:Y:S01]  /*1580*/  STL [R1+0x24], RZ ;  /* 0x000024ff01007387 */ /* 0x0003e20000100800 */
[----:B------:R-:W-:Y:S01]  /*1590*/  UIADD3 UR10, UR9, -UR10, URZ ;  /* 0x8000000a090a7290 */ /* 0x000fe2000fffe03f */
[----:B------:R-:W-:Y:S02]  /*15a0*/  CS2R R94, SRZ ;  /* 0x00000000005e7805 */ /* 0x000fe4000001ff00 */
[----:B------:R-:W-:Y:S01]  /*15b0*/  CS2R R96, SRZ ;  /* 0x0000000000607805 */ /* 0x000fe2000001ff00 */
[----:B------:R1:W-:Y:S01]  /*15c0*/  STL [R1+0x20], RZ ;  /* 0x000020ff01007387 */ /* 0x0003e20000100800 */
[----:B------:R-:W-:Y:S01]  /*15d0*/  ULEA UR10, UR10, UR14, 0xb ;  /* 0x0000000e0a0a7291 */ /* 0x000fe2000f8e583f */
[----:B------:R-:W-:Y:S02]  /*15e0*/  CS2R R98, SRZ ;  /* 0x0000000000627805 */ /* 0x000fe4000001ff00 */
[----:B------:R-:W-:Y:S01]  /*15f0*/  CS2R R100, SRZ ;  /* 0x0000000000647805 */ /* 0x000fe2000001ff00 */
[----:B------:R1:W-:Y:S01]  /*1600*/  STL [R1+0x1c], RZ ;  /* 0x00001cff01007387 */ /* 0x0003e20000100800 */
[----:B------:R-:W-:Y:S01]  /*1610*/  UIADD3 UR10, UR10, 0x100, URZ ;  /* 0x000001000a0a7890 */ /* 0x000fe2000fffe03f */
[----:B------:R-:W-:-:S02]  /*1620*/  CS2R R102, SRZ ;  /* 0x0000000000667805 */ /* 0x000fc4000001ff00 */
[----:B------:R-:W-:Y:S01]  /*1630*/  CS2R R104, SRZ ;  /* 0x0000000000687805 */ /* 0x000fe2000001ff00 */
[----:B------:R1:W-:Y:S01]  /*1640*/  STL [R1+0x18], RZ ;  /* 0x000018ff01007387 */ /* 0x0003e20000100800 */
[----:B------:R-:W-:Y:S01]  /*1650*/  USHF.R.U32.HI UR10, URZ, 0x4, UR10 ;  /* 0x000000043f0a7899 */ /* 0x000fe2000801160a */
[----:B------:R-:W-:Y:S02]  /*1660*/  CS2R R106, SRZ ;  /* 0x00000000006a7805 */ /* 0x000fe4000001ff00 */
[----:B------:R-:W-:Y:S01]  /*1670*/  CS2R R108, SRZ ;  /* 0x00000000006c7805 */ /* 0x000fe2000001ff00 */
[----:B------:R1:W-:Y:S01]  /*1680*/  STL [R1+0x14], RZ ;  /* 0x000014ff01007387 */ /* 0x0003e20000100800 */
[----:B------:R-:W-:Y:S01]  /*1690*/  ULOP3.LUT UR15, UR10, 0x3fff, URZ, 0xc0, !UPT ;  /* 0x00003fff0a0f7892 */ /* 0x000fe2000f8ec03f */
        /* <DEDUP_REMOVED lines=18> */
[----:B------:R1:W-:Y:S01]  /*17c0*/  STL [R1], RZ ;  /* 0x000000ff01007387 */ /* 0x0003e20000100800 */
[----:B------:R-:W-:-:S02]  /*17d0*/  CS2R R138, SRZ ;  /* 0x00000000008a7805 */ /* 0x000fc4000001ff00 */
[----:B------:R-:W-:Y:S02]  /*17e0*/  CS2R R140, SRZ ;  /* 0x00000000008c7805 */ /* 0x000fe4000001ff00 */
[----:B------:R-:W-:Y:S02]  /*17f0*/  CS2R R142, SRZ ;  /* 0x00000000008e7805 */ /* 0x000fe4000001ff00 */
[----:B------:R-:W-:Y:S02]  /*1800*/  CS2R R144, SRZ ;  /* 0x0000000000907805 */ /* 0x000fe4000001ff00 */
[----:B------:R-:W-:Y:S02]  /*1810*/  CS2R R146, SRZ ;  /* 0x0000000000927805 */ /* 0x000fe4000001ff00 */
[----:B------:R-:W-:Y:S02]  /*1820*/  CS2R R148, SRZ ;  /* 0x0000000000947805 */ /* 0x000fe4000001ff00 */
[----:B------:R-:W-:-:S02]  /*1830*/  CS2R R150, SRZ ;  /* 0x0000000000967805 */ /* 0x000fc4000001ff00 */
[----:B------:R-:W-:Y:S02]  /*1840*/  CS2R R24, SRZ ;  /* 0x0000000000187805 */ /* 0x000fe4000001ff00 */
[----:B---3--:R-:W-:Y:S02]  /*1850*/  CS2R R26, SRZ ;  /* 0x00000000001a7805 */ /* 0x008fe4000001ff00 */
[----:B------:R-:W-:Y:S02]  /*1860*/  CS2R R28, SRZ ;  /* 0x00000000001c7805 */ /* 0x000fe4000001ff00 */
[----:B----4-:R-:W-:Y:S02]  /*1870*/  CS2R R30, SRZ ;  /* 0x00000000001e7805 */ /* 0x010fe4000001ff00 */
[----:B------:R-:W-:Y:S02]  /*1880*/  CS2R R32, SRZ ;  /* 0x0000000000207805 */ /* 0x000fe4000001ff00 */
        /* <DEDUP_REMOVED lines=26> */
[----:B------:R-:W-:Y:S01]  /*1a30*/  CS2R R86, SRZ ;  /* 0x0000000000567805 */ /* 0x000fe2000001ff00 */
[----:B-1----:R-:W-:Y:S06]  /*1a40*/  @!P0 BRA `(.L_x_13) ;  /* 0x0000001000608947 */ /* 0x002fec0003800000 */
[----:B------:R-:W-:-:S06]  /*1a50*/  UISETP.NE.AND UP0, UPT, UR23, 0x3, UPT ;  /* 0x000000031700788c */ /* 0x000fcc000bf05270 */
[----:B------:R-:W-:-:S13]  /*1a60*/  PLOP3.LUT P1, PT, PT, PT, UP0, 0x80, 0x0 ;  /* 0x000000000000781c */ /* 0x000fda0003f2f008 */
[----:B------:R-:W-:Y:S05]  /*1a70*/  @!P1 BRA `(.L_x_14) ;  /* 0x0000000000049947 */ /* 0x000fea0003800000 */
[----:B------:R-:W-:Y:S01]  /*1a80*/  BPT.TRAP 0x1 ;  /* 0x000000040000795c */ /* 0x000fe20000300000 */
.L_x_14:
[----:B------:R-:W-:Y:S01]  /*1a90*/  ULEA UR7, UR5, UR14, 0x3 ;  /* 0x0000000e05077291 */ /* 0x000fe2000f8e183f */
[----:B------:R-:W-:-:S05]  /*1aa0*/  IMAD.U32 R0, RZ, RZ, UR4 ;  /* 0x00000004ff007e24 */ /* 0x000fca000f8e00ff */
[----:B------:R-:W-:-:S04]  /*1ab0*/  SHF.L.U32 R0, R0, 0x1f, RZ ;  /* 0x0000001f00007819 */ /* 0x000fc800000006ff */
[----:B------:R0:W1:Y:S01]  /*1ac0*/  SYNCS.PHASECHK.TRANS64.TRYWAIT P0, [UR7], R0 ;  /* 0x00000000ff0075a7 */ /* 0x0000620008000147 */
[----:B------:R-:W-:Y:S05]  /*1ad0*/  @!P1 BRA `(.L_x_15) ;  /* 0x0000000000049947 */ /* 0x000fea0003800000 */
[----:B------:R-:W-:Y:S01]  /*1ae0*/  BPT.TRAP 0x1 ;  /* 0x000000040000795c */ /* 0x000fe20000300000 */
.L_x_15:
[----:B------:R2:W-:Y:S01]  /*1af0*/  STL [R1+0x74], RZ ;  /* 0x000074ff01007387 */ /* 0x0005e20000100800 */
[----:B------:R-:W-:Y:S01]  /*1b00*/  UMOV UR6, 0x1 ;  /* 0x0000000100067882 */ /* 0x000fe20000000000 */
[----:B-1----:R-:W-:Y:S05]  /*1b10*/  @P0 BRA `(.L_x_16) ;  /* 0x0000000000080947 */ /* 0x002fea0003800000 */
[----:B------:R-:W1:Y:S02]  /*1b20*/  SYNCS.PHASECHK.TRANS64.TRYWAIT P0, [UR7], R0 ;  /* 0x00000000ff0075a7 */ /* 0x000e640008000147 */
[----:B-1----:R-:W-:Y:S05]  /*1b30*/  @!P0 BRA `(.L_x_17) ;  /* 0x000000e400008947 */ /* 0x002fea0003800000 */
.L_x_16:
[----:B------:R3:W-:Y:S01]  /*1b40*/  STL [R1+0x70], RZ ;  /* 0x000070ff01007387 */ /* 0x0007e20000100800 */
[----:B------:R-:W-:Y:S01]  /*1b50*/  UIADD3 UR7, UR14, 0x4100, URZ ;  /* 0x000041000e077890 */ /* 0x000fe2000fffe03f */
[----:B------:R-:W-:Y:S01]  /*1b60*/  WARPGROUP.ARRIVE ;  /* 0x00000000000079c5 */ /* 0x000fe20000000000 */
[----:B------:R-:W-:Y:S01]  /*1b70*/  ULOP3.LUT UR8, UR15, 0x10000, URZ, 0xfc, !UPT ;  /* 0x000100000f087892 */ /* 0x000fe2000f8efc3f */
[----:B------:R3:W-:Y:S01]  /*1b80*/  STL [R1+0x6c], RZ ;  /* 0x00006cff01007387 */ /* 0x0007e20000100800 */
[----:B------:R-:W-:Y:S01]  /*1b90*/  USHF.R.U32.HI UR7, URZ, 0x4, UR7 ;  /* 0x000000043f077899 */ /* 0x000fe20008011607 */
[----:B01----:R-:W-:Y:S01]  /*1ba0*/  IMAD.MOV.U32 R0, RZ, RZ, RZ ;  /* 0x000000ffff007224 */ /* 0x003fe200078e00ff */
[----:B------:R-:W-:Y:S01]  /*1bb0*/  ULEA UR8, UR5, UR8, 0x9 ;  /* 0x0000000805087291 */ /* 0x000fe2000f8e483f */
[----:B------:R3:W-:Y:S01]  /*1bc0*/  STL [R1+0x68], RZ ;  /* 0x000068ff01007387 */ /* 0x0007e20000100800 */
[----:B------:R-:W-:Y:S01]  /*1bd0*/  ULOP3.LUT UR7, UR7, 0x3fff, URZ, 0xc0, !UPT ;  /* 0x00003fff07077892 */ /* 0x000fe2000f8ec03f */
[----:B------:R-:W-:Y:S01]  /*1be0*/  CS2R R2, SRZ ;  /* 0x0000000000027805 */ /* 0x000fe2000001ff00 */
[----:B------:R-:W-:Y:S01]  /*1bf0*/  UMOV UR9, 0xc0000010 ;  /* 0xc000001000097882 */ /* 0x000fe20000000000 */
[----:B------:R3:W-:Y:S01]  /*1c00*/  STL [R1+0x64], RZ ;  /* 0x000064ff01007387 */ /* 0x0007e20000100800 */
[----:B------:R-:W-:Y:S01]  /*1c10*/  ULOP3.LUT UR7, UR7, 0x10000, URZ, 0xfc, !UPT ;  /* 0x0001000007077892 */ /* 0x000fe2000f8efc3f */
[----:B------:R-:W-:Y:S01]  /*1c20*/  CS2R R4, SRZ ;  /* 0x0000000000047805 */ /* 0x000fe2000001ff00 */
[----:B------:R-:W-:Y:S01]  /*1c30*/  UMOV UR11, 0xc0000010 ;  /* 0xc0000010000b7882 */ /* 0x000fe20000000000 */
[----:B------:R3:W-:Y:S01]  /*1c40*/  STL [R1+0x60], RZ ;  /* 0x000060ff01007387 */ /* 0x0007e20000100800 */
[----:B------:R-:W-:Y:S01]  /*1c50*/  ULEA UR10, UR5, UR7, 0x8 ;  /* 0x00000007050a7291 */ /* 0x000fe2000f8e403f */
[----:B------:R-:W-:-:S02]  /*1c60*/  CS2R R6, SRZ ;  /* 0x0000000000067805 */ /* 0x000fc4000001ff00 */
[----:B------:R-:W-:Y:S01]  /*1c70*/  CS2R R8, SRZ ;  /* 0x0000000000087805 */ /* 0x000fe2000001ff00 */
[----:B------:R3:W-:Y:S01]  /*1c80*/  STL [R1+0x5c], RZ ;  /* 0x00005cff01007387 */ /* 0x0007e20000100800 */
[----:B------:R-:W-:Y:S01]  /*1c90*/  ULDC UR7, c[0x0][0x50c] ;  /* 0x0001430000077ab9 */ /* 0x000fe20000000800 */
[----:B------:R-:W-:Y:S01]  /*1ca0*/  CS2R R10, SRZ ;  /* 0x00000000000a7805 */ /* 0x000fe2000001ff00 */
[----:B------:R-:W-:Y:S01]  /*1cb0*/  UISETP.NE.AND UP0, UPT, UR7, 0x1, UPT ;  /* 0x000000010700788c */ /* 0x000fe2000bf05270 */
[----:B------:R3:W-:Y:S01]  /*1cc0*/  STL [R1+0x58], RZ ;  /* 0x000058ff01007387 */ /* 0x0007e20000100800 */
[----:B------:R-:W-:Y:S01]  /*1cd0*/  CS2R R12, SRZ ;  /* 0x00000000000c7805 */ /* 0x000fe2000001ff00 */
[----:B------:R-:W-:Y:S01]  /*1ce0*/  QGMMA.64x128x32.F32.E4M3.E4M3 R88, gdesc[UR8], RZ, !UPT ;  /* 0x01e00000085879f3 */ /* 0x000fe2000c7008ff */
[----:B------:R-:W-:Y:S01]  /*1cf0*/  USEL UR7, URZ, 0x1, UP0 ;  /* 0x000000013f077887 */ /* 0x000fe20008000000 */
[----:B------:R3:W-:Y:S01]  /*1d00*/  STL [R1+0x54], RZ ;  /* 0x000054ff01007387 */ /* 0x0007e20000100800 */
[----:B------:R-:W-:Y:S01]  /*1d10*/  UIADD3 UR8, UR8, 0x100, URZ ;  /* 0x0000010008087890 */ /* 0x000fe2000fffe03f */
[----:B------:R-:W-:Y:S01]  /*1d20*/  CS2R R14, SRZ ;  /* 0x00000000000e7805 */ /* 0x000fe2000001ff00 */
[----:B------:R-:W-:Y:S01]  /*1d30*/  UMOV UR9, 0xc0000010 ;  /* 0xc000001000097882 */ /* 0x000fe20000000000 */
[----:B------:R3:W-:Y:S01]  /*1d40*/  STL [R1+0x50], RZ ;  /* 0x000050ff01007387 */ /* 0x0007e20000100800 */
[----:B------:R-:W-:-:S02]  /*1d50*/  ISETP.NE.AND P0, PT, RZ, UR7, PT ;  /* 0x00000007ff007c0c */ /* 0x000fc4000bf05270 */
[----:B------:R-:W-:Y:S02]  /*1d60*/  CS2R R16, SRZ ;  /* 0x0000000000107805 */ /* 0x000fe4000001ff00 */
[----:B------:R-:W-:Y:S01]  /*1d70*/  CS2R R18, SRZ ;  /* 0x0000000000127805 */ /* 0x000fe2000001ff00 */
[----:B------:R3:W-:Y:S01]  /*1d80*/  STL [R1+0x4c], RZ ;  /* 0x00004cff01007387 */ /* 0x0007e20000100800 */
[----:B------:R-:W-:Y:S01]  /*1d90*/  CS2R R20, SRZ ;  /* 0x0000000000147805 */ /* 0x000fe2000001ff00 */
[----:B------:R-:W-:Y:S01]  /*1da0*/  QGMMA.64x128x32.F32.E4M3.E4M3 R24, gdesc[UR8], RZ, !UPT, gsb0 ;  /* 0x01e00000081879f3 */ /* 0x000fe2000c0008ff */
[----:B------:R-:W-:Y:S01]  /*1db0*/  CS2R R22, SRZ ;  /* 0x0000000000167805 */ /* 0x000fe2000001ff00 */
[----:B------:R3:W-:Y:S01]  /*1dc0*/  STL [R1+0x48], RZ ;  /* 0x000048ff01007387 */ /* 0x0007e20000100800 */
[----:B------:R-:W-:Y:S02]  /*1dd0*/  CS2R R152, SRZ ;  /* 0x0000000000987805 */ /* 0x000fe4000001ff00 */
        /* <DEDUP_REMOVED lines=47> */
[----:B------:R-:W-:Y:S01]  /*20d0*/  CS2R R224, SRZ ;  /* 0x0000000000e07805 */ /* 0x000fe2000001ff00 */
[----:B------:R-:W-:Y:S02]  /*20e0*/  IMAD.MOV.U32 R226, RZ, RZ, RZ ;  /* 0x000000ffffe27224 */ /* 0x000fe400078e00ff */
[----:B------:R3:W-:Y:S04]  /*20f0*/  STL [R1+0x14], RZ ;  /* 0x000014ff01007387 */ /* 0x0007e80000100800 */
[----:B------:R3:W-:Y:S04]  /*2100*/  STL [R1+0x10], RZ ;  /* 0x000010ff01007387 */ /* 0x0007e80000100800 */
[----:B------:R3:W-:Y:S04]  /*2110*/  STL [R1+0xc], RZ ;  /* 0x00000cff01007387 */ /* 0x0007e80000100800 */
[----:B------:R3:W-:Y:S04]  /*2120*/  STL [R1+0x8], RZ ;  /* 0x000008ff01007387 */ /* 0x0007e80000100800 */
[----:B------:R3:W-:Y:S04]  /*2130*/  STL [R1+0x4], RZ ;  /* 0x000004ff01007387 */ /* 0x0007e80000100800 */
[----:B------:R3:W-:Y:S01]  /*2140*/  STL [R1], RZ ;  /* 0x000000ff01007387 */ /* 0x0007e20000100800 */
[----:B------:R-:W-:Y:S05]  /*2150*/  @!P0 BRA `(.L_x_18) ;  /* 0x0000000800808947 */ /* 0x000fea0003800000 */
[----:B------:R-:W-:Y:S02]  /*2160*/  WARPGROUP.DEPBAR.LE gsb0, 0x0 ;  /* 0x00008000000079c5 */ /* 0x000fe40000010000 */
[----:B------:R-:W-:-:S01]  /*2170*/  FADD R227, RZ, R58 ;  /* 0x0000003affe37221 */ /* 0x000fc20000000000 */
[----:B------:R-:W-:Y:S01]  /*2180*/  FADD R226, RZ, R88 ;  /* 0x00000058ffe27221 */ /* 0x000fe20000000000 */
[----:B------:R-:W-:-:S01]  /*2190*/  FADD R225, RZ, R89 ;  /* 0x00000059ffe17221 */ /* 0x000fc20000000000 */
[----:B------:R-:W-:Y:S01]  /*21a0*/  FADD R224, RZ, R90 ;  /* 0x0000005affe07221 */ /* 0x000fe20000000000 */
[----:B------:R-:W-:-:S01]  /*21b0*/  FADD R223, RZ, R91 ;  /* 0x0000005bffdf7221 */ /* 0x000fc20000000000 */
[----:B------:R0:W-:Y:S01]  /*21c0*/  STL [R1], R227 ;  /* 0x000000e301007387 */ /* 0x0001e20000100800 */
[----:B------:R-:W-:-:S01]  /*21d0*/  FADD R222, RZ, R92 ;  /* 0x0000005cffde7221 */ /* 0x000fc20000000000 */
[----:B------:R-:W-:Y:S01]  /*21e0*/  FADD R221, RZ, R93 ;  /* 0x0000005dffdd7221 */ /* 0x000fe20000000000 */
[----:B------:R-:W-:-:S01]  /*21f0*/  FADD R220, RZ, R94 ;  /* 0x0000005effdc7221 */ /* 0x000fc20000000000 */
[----:B------:R-:W-:Y:S01]  /*2200*/  FADD R219, RZ, R95 ;  /* 0x0000005fffdb7221 */ /* 0x000fe20000000000 */
[----:B------:R-:W-:-:S01]  /*2210*/  FADD R218, RZ, R96 ;  /* 0x00000060ffda7221 */ /* 0x000fc20000000000 */
[----:B------:R-:W-:Y:S01]  /*2220*/  FADD R217, RZ, R97 ;  /* 0x00000061ffd97221 */ /* 0x000fe20000000000 */
[----:B------:R-:W-:-:S01]  /*2230*/  FADD R216, RZ, R98 ;  /* 0x00000062ffd87221 */ /* 0x000fc20000000000 */
[----:B------:R-:W-:Y:S01]  /*2240*/  FADD R215, RZ, R99 ;  /* 0x00000063ffd77221 */ /* 0x000fe20000000000 */
[----:B------:R-:W-:-:S01]  /*2250*/  FADD R214, RZ, R100 ;  /* 0x00000064ffd67221 */ /* 0x000fc20000000000 */
[----:B0-----:R-:W-:Y:S01]  /*2260*/  FADD R227, RZ, R59 ;  /* 0x0000003bffe37221 */ /* 0x001fe20000000000 */
[----:B------:R-:W-:-:S01]  /*2270*/  FADD R213, RZ, R101 ;  /* 0x00000065ffd57221 */ /* 0x000fc20000000000 */
[----:B------:R-:W-:Y:S01]  /*2280*/  FADD R212, RZ, R102 ;  /* 0x00000066ffd47221 */ /* 0x000fe20000000000 */
[----:B------:R-:W-:-:S01]  /*2290*/  FADD R211, RZ, R103 ;  /* 0x00000067ffd37221 */ /* 0x000fc20000000000 */
[----:B------:R-:W-:Y:S01]  /*22a0*/  FADD R210, RZ, R104 ;  /* 0x00000068ffd27221 */ /* 0x000fe20000000000 */
[----:B------:R0:W-:Y:S01]  /*22b0*/  STL [R1+0x4], R227 ;  /* 0x000004e301007387 */ /* 0x0001e20000100800 */
        /* <DEDUP_REMOVED lines=93> */
[----:B------:R-:W-:Y:S01]  /*2890*/  UMOV UR6, URZ ;  /* 0x0000003f00067c82 */ /* 0x000fe20008000000 */
[----:B0-----:R-:W-:-:S05]  /*28a0*/  FADD R227, RZ, R66 ;  /* 0x00000042ffe37221 */ /* 0x001fca0000000000 */
[----:B------:R0:W-:Y:S02]  /*28b0*/  STL [R1+0x20], R227 ;  /* 0x000020e301007387 */ /* 0x0001e40000100800 */
        /* <DEDUP_REMOVED lines=42> */
.L_x_18:
[----:B------:R-:W-:-:S04]  /*2b60*/  UIADD3 UR18, UR5, 0x1, URZ ;  /* 0x0000000105127890 */ /* 0x000fc8000fffe03f */
[----:B------:R-:W-:-:S04]  /*2b70*/  UISETP.NE.AND UP0, UPT, UR18, 0x2, UPT ;  /* 0x000000021200788c */ /* 0x000fc8000bf05270 */
[----:B------:R-:W-:Y:S02]  /*2b80*/  USEL UR8, URZ, 0x1, UP0 ;  /* 0x000000013f087887 */ /* 0x000fe40008000000 */
[----:B------:R-:W-:Y:S02]  /*2b90*/  USEL UR18, UR18, URZ, UP0 ;  /* 0x0000003f12127287 */ /* 0x000fe40008000000 */
[----:B------:R-:W-:-:S06]  /*2ba0*/  ULOP3.LUT UR8, UR4, UR8, URZ, 0x3c, !UPT ;  /* 0x0000000804087292 */ /* 0x000fcc000f8e3c3f */
[----:B0-----:R-:W-:Y:S01]  /*2bb0*/  IMAD.U32 R227, RZ, RZ, UR8 ;  /* 0x00000008ffe37e24 */ /* 0x001fe2000f8e00ff */
[----:B------:R-:W-:-:S06]  /*2bc0*/  UMOV UR8, 0x1 ;  /* 0x0000000100087882 */ /* 0x000fcc0000000000 */
.L_x_13:
[----:B------:R-:W-:-:S04]  /*2bd0*/  UISETP.LT.AND UP0, UPT, UR12, 0x1, UPT ;  /* 0x000000010c00788c */ /* 0x000fc8000bf01270 */
[----:B------:R-:W-:-:S04]  /*2be0*/  USEL UR9, UR12, 0x1, UP0 ;  /* 0x000000010c097887 */ /* 0x000fc80008000000 */
[----:B------:R-:W-:-:S04]  /*2bf0*/  UIADD3 UR9, UR12, -UR9, URZ ;  /* 0x800000090c097290 */ /* 0x000fc8000fffe03f */
[----:B------:R-:W-:-:S06]  /*2c00*/  UISETP.GE.AND UP0, UPT, UR9, 0x1, UPT ;  /* 0x000000010900788c */ /* 0x000fcc000bf06270 */
[----:B------:R-:W-:-:S13]  /*2c10*/  PLOP3.LUT P0, PT, PT, PT, UP0, 0x80, 0x0 ;  /* 0x000000000000781c */ /* 0x000fda0003f0f008 */
[----:B------:R-:W-:Y:S05]  /*2c20*/  @!P0 BRA `(.L_x_19) ;  /* 0x00000010007c8947 */ /* 0x000fea0003800000 */
[----:B------:R-:W-:Y:S01]  /*2c30*/  IMAD.U32 R228, RZ, RZ, UR9 ;  /* 0x00000009ffe47e24 */ /* 0x000fe2000f8e00ff */
[----:B------:R-:W-:Y:S01]  /*2c40*/  UMOV UR19, UR5 ;  /* 0x0000000500137c82 */ /* 0x000fe20008000000 */
[----:B------:R-:W-:-:S05]  /*2c50*/  ULDC UR24, c[0x0][0x50c] ;  /* 0x0001430000187ab9 */ /* 0x000fca0000000800 */
.L_x_27:
[----:B------:R-:W-:-:S06]  /*2c60*/  UISETP.NE.AND UP0, UPT, UR23, 0x3, UPT ;  /* 0x000000031700788c */ /* 0x000fcc000bf05270 */
[----:B------:R-:W-:-:S13]  /*2c70*/  PLOP3.LUT P1, PT, PT, PT, UP0, 0x80, 0x0 ;  /* 0x000000000000781c */ /* 0x000fda0003f2f008 */
[----:B01----:R-:W-:Y:S05]  /*2c80*/  @!P1 BRA `(.L_x_20) ;  /* 0x0000000000049947 */ /* 0x003fea0003800000 */
[----:B------:R-:W-:Y:S01]  /*2c90*/  BPT.TRAP 0x1 ;  /* 0x000000040000795c */ /* 0x000fe20000300000 */
.L_x_20:
[----:B------:R-:W0:Y:S01]  /*2ca0*/  S2UR UR9, SR_CgaCtaId ;  /* 0x00000000000979c3 */ /* 0x000e220000008800 */
[----:B------:R-:W-:Y:S01]  /*2cb0*/  UMOV UR14, 0x400 ;  /* 0x00000400000e7882 */ /* 0x000fe20000000000 */
[----:B------:R-:W-:Y:S01]  /*2cc0*/  SHF.L.U32 R229, R227, 0x1f, RZ ;  /* 0x0000001fe3e57819 */ /* 0x000fe200000006ff */
[----:B0-----:R-:W-:-:S04]  /*2cd0*/  ULEA UR14, UR9, UR14, 0x18 ;  /* 0x0000000e090e7291 */ /* 0x001fc8000f8ec03f */
[----:B------:R-:W-:-:S09]  /*2ce0*/  ULEA UR9, UR18, UR14, 0x3 ;  /* 0x0000000e12097291 */ /* 0x000fd2000f8e183f */
[----:B------:R0:W1:Y:S01]  /*2cf0*/  SYNCS.PHASECHK.TRANS64.TRYWAIT P0, [UR9], R229 ;  /* 0x000000e5ff0075a7 */ /* 0x0000620008000149 */
[----:B------:R-:W-:Y:S05]  /*2d00*/  @!P1 BRA `(.L_x_21) ;  /* 0x0000000000049947 */ /* 0x000fea0003800000 */
[----:B------:R-:W-:Y:S01]  /*2d10*/  BPT.TRAP 0x1 ;  /* 0x000000040000795c */ /* 0x000fe20000300000 */
.L_x_21:
[----:B-1----:R-:W-:Y:S05]  /*2d20*/  @P0 BRA `(.L_x_22) ;  /* 0x0000000000080947 */ /* 0x002fea0003800000 */
[----:B------:R-:W1:Y:S02]  /*2d30*/  SYNCS.PHASECHK.TRANS64.TRYWAIT P0, [UR9], R229 ;  /* 0x000000e5ff0075a7 */ /* 0x000e640008000149 */
[----:B-1----:R-:W-:Y:S05]  /*2d40*/  @!P0 BRA `(.L_x_23) ;  /* 0x000000d000948947 */ /* 0x002fea0003800000 */
.L_x_22:
[----:B------:R-:W-:Y:S01]  /*2d50*/  UIADD3 UR9, UR14, 0x4100, URZ ;  /* 0x000041000e097890 */ /* 0x000fe2000fffe03f */
[----:B------:R-:W-:Y:S01]  /*2d60*/  WARPGROUP.ARRIVE ;  /* 0x00000000000079c5 */ /* 0x000fe20000000000 */
[----:B------:R-:W-:Y:S02]  /*2d70*/  UISETP.NE.AND UP0, UPT, UR7, URZ, UPT ;  /* 0x0000003f0700728c */ /* 0x000fe4000bf05270 */
[----:B------:R-:W-:Y:S02]  /*2d80*/  USHF.R.U32.HI UR9, URZ, 0x4, UR9 ;  /* 0x000000043f097899 */ /* 0x000fe40008011609 */
[----:B------:R-:W-:Y:S02]  /*2d90*/  USEL UR8, UR8, URZ, !UP0 ;  /* 0x0000003f08087287 */ /* 0x000fe4000c000000 */
[----:B------:R-:W-:Y:S02]  /*2da0*/  ULOP3.LUT UR9, UR9, 0x3fff, URZ, 0xc0, !UPT ;  /* 0x00003fff09097892 */ /* 0x000fe4000f8ec03f */
[----:B------:R-:W-:-:S02]  /*2db0*/  ULOP3.LUT UR7, UR15, 0x10000, URZ, 0xfc, !UPT ;  /* 0x000100000f077892 */ /* 0x000fc4000f8efc3f */
[----:B------:R-:W-:Y:S02]  /*2dc0*/  ULOP3.LUT UR9, UR9, 0x10000, URZ, 0xfc, !UPT ;  /* 0x0001000009097892 */ /* 0x000fe4000f8efc3f */
[----:B------:R-:W-:Y:S02]  /*2dd0*/  UISETP.NE.U32.AND UP0, UPT, UR8, URZ, UPT ;  /* 0x0000003f0800728c */ /* 0x000fe4000bf05070 */
[----:B------:R-:W-:Y:S02]  /*2de0*/  ULEA UR8, UR18, UR7, 0x9 ;  /* 0x0000000712087291 */ /* 0x000fe4000f8e483f */
[----:B------:R-:W-:Y:S01]  /*2df0*/  ULEA UR10, UR18, UR9, 0x8 ;  /* 0x00000009120a7291 */ /* 0x000fe2000f8e403f */
[----:B------:R-:W-:Y:S02]  /*2e00*/  UMOV UR11, 0xc0000010 ;  /* 0xc0000010000b7882 */ /* 0x000fe40000000000 */
[----:B------:R-:W-:Y:S01]  /*2e10*/  UMOV UR9, 0xc0000010 ;  /* 0xc000001000097882 */ /* 0x000fe20000000000 */
[----:B------:R-:W-:-:S05]  /*2e20*/  UIADD3 UR6, UR6, 0x1, URZ ;  /* 0x0000000106067890 */ /* 0x000fca000fffe03f */
[----:B------:R-:W-:Y:S01]  /*2e30*/  QGMMA.64x128x32.F32.E4M3.E4M3 R88, gdesc[UR8], R88, UP0 ;  /* 0x01e00000085879f3 */ /* 0x000fe2000bf00858 */
[----:B------:R-:W-:Y:S01]  /*2e40*/  UIADD3 UR8, UR8, 0x100, URZ ;  /* 0x0000010008087890 */ /* 0x000fe2000fffe03f */
[----:B------:R-:W-:-:S10]  /*2e50*/  UMOV UR9, 0xc0000010 ;  /* 0xc000001000097882 */ /* 0x000fd40000000000 */
[----:B------:R-:W-:Y:S01]  /*2e60*/  QGMMA.64x128x32.F32.E4M3.E4M3 R24, gdesc[UR8], R24, UP0, gsb0 ;  /* 0x01e00000081879f3 */ /* 0x000fe2000b800818 */
[----:B------:R-:W-:-:S04]  /*2e70*/  UISETP.NE.AND UP0, UPT, UR6, UR24, UPT ;  /* 0x000000180600728c */ /* 0x000fc8000bf05270 */
[----:B------:R-:W-:-:S06]  /*2e80*/  USEL UR7, URZ, 0x1, UP0 ;  /* 0x000000013f077887 */ /* 0x000fcc0008000000 */
[----:B------:R-:W-:Y:S01]  /*2e90*/  ISETP.NE.AND P0, PT, RZ, UR7, PT ;  /* 0x00000007ff007c0c */ /* 0x000fe2000bf05270 */
[----:B------:R-:W-:-:S12]  /*2ea0*/  WARPGROUP.DEPBAR.LE gsb0, 0x1 ;  /* 0x00008000000079c5 */ /* 0x000fd80000010100 */
[----:B------:R-:W-:Y:S05]  /*2eb0*/  @!P0 BRA `(.L_x_24) ;  /* 0x0000000c00808947 */ /* 0x000fea0003800000 */
[----:B------:R-:W-:Y:S02]  /*2ec0*/  WARPGROUP.DEPBAR.LE gsb0, 0x0 ;  /* 0x00008000000079c5 */ /* 0x000fe40000010000 */
[----:B------:R-:W-:-:S01]  /*2ed0*/  FADD R226, R88, R226 ;  /* 0x000000e258e27221 */ /* 0x000fc20000000000 */
[----:B------:R-:W-:Y:S01]  /*2ee0*/  FADD R225, R89, R225 ;  /* 0x000000e159e17221 */ /* 0x000fe20000000000 */
[----:B------:R1:W-:Y:S01]  /*2ef0*/  STL [R1+0x88], R227 ;  /* 0x000088e301007387 */ /* 0x0003e20000100800 */
[----:B------:R-:W-:-:S01]  /*2f00*/  FADD R224, R90, R224 ;  /* 0x000000e05ae07221 */ /* 0x000fc20000000000 */
[----:B------:R-:W-:Y:S01]  /*2f10*/  FADD R223, R91, R223 ;  /* 0x000000df5bdf7221 */ /* 0x000fe20000000000 */
[----:B------:R-:W-:-:S01]  /*2f20*/  FADD R222, R92, R222 ;  /* 0x000000de5cde7221 */ /* 0x000fc20000000000 */
[----:B------:R-:W-:Y:S01]  /*2f30*/  FADD R221, R93, R221 ;  /* 0x000000dd5ddd7221 */ /* 0x000fe20000000000 */
[----:B-1----:R-:W4:Y:S04]  /*2f40*/  LDL.LU R227, [R1+0x30] ;  /* 0x0000300001e37983 */ /* 0x002f280000300800 */
[----:B------:R1:W-:Y:S01]  /*2f50*/  STL [R1+0x8c], R226 ;  /* 0x00008ce201007387 */ /* 0x0003e20000100800 */
[----:B------:R-:W-:-:S01]  /*2f60*/  FADD R220, R94, R220 ;  /* 0x000000dc5edc7221 */ /* 0x000fc20000000000 */
[----:B------:R-:W-:-:S02]  /*2f70*/  FADD R219, R95, R219 ;  /* 0x000000db5fdb7221 */ /* 0x000fc40000000000 */
[----:B-1----:R-:W2:Y:S04]  /*2f80*/  LDL.LU R226, [R1+0x2c] ;  /* 0x00002c0001e27983 */ /* 0x002ea80000300800 */
[----:B------:R1:W-:Y:S01]  /*2f90*/  STL [R1+0x90], R225 ;  /* 0x000090e101007387 */ /* 0x0003e20000100800 */
[----:B------:R-:W-:-:S03]  /*2fa0*/  FADD R218, R96, R218 ;  /* 0x000000da60da7221 */ /* 0x000fc60000000000 */
[----:B-1----:R-:W3:Y:S04]  /*2fb0*/  LDL.LU R225, [R1+0x28] ;  /* 0x0000280001e17983 */ /* 0x002ee80000300800 */
        /* <DEDUP_REMOVED lines=9> */
[----:B------:R1:W-:Y:S04]  /*3050*/  STL [R1+0xa0], R221 ;  /* 0x0000a0dd01007387 */ /* 0x0003e80000100800 */
        /* <DEDUP_REMOVED lines=12> */
[----:B-1----:R-:W3:Y:S01]  /*3120*/  LDL.LU R215, [R1] ;  /* 0x0000000001d77983 */ /* 0x002ee20000300800 */
[----:B------:R-:W-:-:S01]  /*3130*/  FADD R214, R100, R214 ;  /* 0x000000d664d67221 */ /* 0x000fc20000000000 */
[----:B------:R-:W-:Y:S01]  /*3140*/  FADD R213, R101, R213 ;  /* 0x000000d565d57221 */ /* 0x000fe20000000000 */
[----:B------:R-:W-:-:S01]  /*3150*/  FADD R212, R102, R212 ;  /* 0x000000d466d47221 */ /* 0x000fc20000000000 */
[----:B------:R-:W-:Y:S01]  /*3160*/  FADD R211, R103, R211 ;  /* 0x000000d367d37221 */ /* 0x000fe20000000000 */
[----:B------:R-:W-:-:S01]  /*3170*/  FADD R210, R104, R210 ;  /* 0x000000d268d27221 */ /* 0x000fc20000000000 */
[----:B------:R-:W-:Y:S01]  /*3180*/  STL [R1+0xbc], R214 ;  /* 0x0000bcd601007387 */ /* 0x000fe20000100800 */
        /* <DEDUP_REMOVED lines=11> */
[----:B------:R1:W-:Y:S01]  /*3240*/  STL [R1+0xc8], R211 ;  /* 0x0000c8d301007387 */ /* 0x0003e20000100800 */
[----:B------:R-:W-:-:S01]  /*3250*/  FADD R200, R114, R200 ;  /* 0x000000c872c87221 */ /* 0x000fc20000000000 */
[----:B------:R-:W-:Y:S01]  /*3260*/  FADD R199, R115, R199 ;  /* 0x000000c773c77221 */ /* 0x000fe20000000000 */
        /* <DEDUP_REMOVED lines=69> */
[----:B-----5:R-:W-:Y:S01]  /*36c0*/  FADD R0, R57, R0 ;  /* 0x0000000039007221 */ /* 0x020fe20000000000 */
[----:B----4-:R-:W-:-:S01]  /*36d0*/  FADD R227, R70, R227 ;  /* 0x000000e346e37221 */ /* 0x010fc20000000000 */
[----:B--2---:R-:W-:Y:S01]  /*36e0*/  FADD R226, R69, R226 ;  /* 0x000000e245e27221 */ /* 0x004fe20000000000 */
[----:B---3--:R-:W-:-:S01]  /*36f0*/  FADD R225, R68, R225 ;  /* 0x000000e144e17221 */ /* 0x008fc20000000000 */
        /* <DEDUP_REMOVED lines=9> */
[----:B------:R-:W-:-:S05]  /*3790*/  FADD R215, R58, R215 ;  /* 0x000000d73ad77221 */ /* 0x000fca0000000000 */
[----:B------:R2:W-:Y:S04]  /*37a0*/  STL [R1], R215 ;  /* 0x000000d701007387 */ /* 0x0005e80000100800 */
[----:B------:R3:W-:Y:S04]  /*37b0*/  STL [R1+0x4], R216 ;  /* 0x000004d801007387 */ /* 0x0007e80000100800 */
        /* <DEDUP_REMOVED lines=8> */
[----:B-1----:R-:W4:Y:S04]  /*3840*/  LDL.LU R211, [R1+0x34] ;  /* 0x0000340001d37983 */ /* 0x002f280000300800 */
[----:B------:R1:W-:Y:S04]  /*3850*/  STL [R1+0x28], R225 ;  /* 0x000028e101007387 */ /* 0x0003e80000100800 */
[----:B------:R-:W4:Y:S04]  /*3860*/  LDL.LU R212, [R1+0x38] ;  /* 0x0000380001d47983 */ /* 0x000f280000300800 */
[----:B------:R1:W-:Y:S04]  /*3870*/  STL [R1+0x2c], R226 ;  /* 0x00002ce201007387 */ /* 0x0003e80000100800 */
[----:B------:R-:W4:Y:S04]  /*3880*/  LDL.LU R213, [R1+0x3c] ;  /* 0x00003c0001d57983 */ /* 0x000f280000300800 */
[----:B------:R1:W-:Y:S04]  /*3890*/  STL [R1+0x30], R227 ;  /* 0x000030e301007387 */ /* 0x0003e80000100800 */
[----:B------:R-:W4:Y:S04]  /*38a0*/  LDL.LU R214, [R1+0x40] ;  /* 0x0000400001d67983 */ /* 0x000f280000300800 */
[----:B--2---:R-:W2:Y:S04]  /*38b0*/  LDL.LU R215, [R1+0x44] ;  /* 0x0000440001d77983 */ /* 0x004ea80000300800 */
[----:B---3--:R-:W3:Y:S04]  /*38c0*/  LDL.LU R216, [R1+0x48] ;  /* 0x0000480001d87983 */ /* 0x008ee80000300800 */
[----:B----4-:R-:W4:Y:S04]  /*38d0*/  LDL.LU R217, [R1+0x4c] ;  /* 0x00004c0001d97983 */ /* 0x010f280000300800 */
[----:B0-----:R-:W4:Y:S04]  /*38e0*/  LDL.LU R218, [R1+0x50] ;  /* 0x0000500001da7983 */ /* 0x001f280000300800 */
[----:B------:R-:W4:Y:S04]  /*38f0*/  LDL.LU R219, [R1+0x54] ;  /* 0x0000540001db7983 */ /* 0x000f280000300800 */
[----:B------:R-:W4:Y:S04]  /*3900*/  LDL.LU R220, [R1+0x58] ;  /* 0x0000580001dc7983 */ /* 0x000f280000300800 */
[----:B------:R-:W4:Y:S04]  /*3910*/  LDL.LU R221, [R1+0x5c] ;  /* 0x00005c0001dd7983 */ /* 0x000f280000300800 */
[----:B------:R-:W4:Y:S04]  /*3920*/  LDL.LU R222, [R1+0x60] ;  /* 0x0000600001de7983 */ /* 0x000f280000300800 */
[----:B------:R-:W4:Y:S04]  /*3930*/  LDL.LU R223, [R1+0x64] ;  /* 0x0000640001df7983 */ /* 0x000f280000300800 */
[----:B------:R-:W4:Y:S04]  /*3940*/  LDL.LU R224, [R1+0x68] ;  /* 0x0000680001e07983 */ /* 0x000f280000300800 */
[----:B-1----:R-:W4:Y:S04]  /*3950*/  LDL.LU R225, [R1+0x6c] ;  /* 0x00006c0001e17983 */ /* 0x002f280000300800 */
[----:B------:R-:W4:Y:S04]  /*3960*/  LDL.LU R226, [R1+0x70] ;  /* 0x0000700001e27983 */ /* 0x000f280000300800 */
[----:B------:R-:W4:Y:S01]  /*3970*/  LDL.LU R227, [R1+0x74] ;  /* 0x0000740001e37983 */ /* 0x000f220000300800 */
[----:B------:R-:W-:-:S05]  /*3980*/  FADD R211, R71, R211 ;  /* 0x000000d347d37221 */ /* 0x000fca0000000000 */
[----:B------:R0:W-:Y:S01]  /*3990*/  STL [R1+0x34], R211 ;  /* 0x000034d301007387 */ /* 0x0001e20000100800 */
[----:B------:R-:W-:-:S03]  /*39a0*/  FADD R212, R72, R212 ;  /* 0x000000d448d47221 */ /* 0x000fc60000000000 */
[----:B0-----:R1:W5:Y:S01]  /*39b0*/  LDL.LU R211, [R1+0xc8] ;  /* 0x0000c80001d37983 */ /* 0x0013620000300800 */
[----:B------:R-:W-:-:S03]  /*39c0*/  FADD R213, R73, R213 ;  /* 0x000000d549d57221 */ /* 0x000fc60000000000 */
[----:B------:R0:W-:Y:S01]  /*39d0*/  STL [R1+0x38], R212 ;  /* 0x000038d401007387 */ /* 0x0001e20000100800 */
[----:B------:R-:W-:-:S01]  /*39e0*/  FADD R214, R74, R214 ;  /* 0x000000d64ad67221 */ /* 0x000fc20000000000 */
[----:B--2---:R-:W-:Y:S02]  /*39f0*/  FADD R215, R75, R215 ;  /* 0x000000d74bd77221 */ /* 0x004fe40000000000 */
[----:B0-----:R1:W5:Y:S01]  /*3a00*/  LDL.LU R212, [R1+0xc4] ;  /* 0x0000c40001d47983 */ /* 0x0013620000300800 */
[----:B---3--:R-:W-:-:S03]  /*3a10*/  FADD R216, R76, R216 ;  /* 0x000000d84cd87221 */ /* 0x008fc60000000000 */
[----:B------:R0:W-:Y:S01]  /*3a20*/  STL [R1+0x3c], R213 ;  /* 0x00003cd501007387 */ /* 0x0001e20000100800 */
[----:B----4-:R-:W-:-:S03]  /*3a30*/  FADD R217, R77, R217 ;  /* 0x000000d94dd97221 */ /* 0x010fc60000000000 */
[----:B0-----:R1:W5:Y:S01]  /*3a40*/  LDL.LU R213, [R1+0xc0] ;  /* 0x0000c00001d57983 */ /* 0x0013620000300800 */
[----:B------:R-:W-:-:S03]  /*3a50*/  FADD R218, R78, R218 ;  /* 0x000000da4eda7221 */ /* 0x000fc60000000000 */
[----:B------:R0:W-:Y:S01]  /*3a60*/  STL [R1+0x40], R214 ;  /* 0x000040d601007387 */ /* 0x0001e20000100800 */
[----:B------:R-:W-:-:S01]  /*3a70*/  FADD R219, R79, R219 ;  /* 0x000000db4fdb7221 */ /* 0x000fc20000000000 */
[----:B------:R-:W-:Y:S02]  /*3a80*/  FADD R220, R80, R220 ;  /* 0x000000dc50dc7221 */ /* 0x000fe40000000000 */
[----:B0-----:R1:W5:Y:S04]  /*3a90*/  LDL.LU R214, [R1+0xbc] ;  /* 0x0000bc0001d67983 */ /* 0x0013680000300800 */
[----:B------:R0:W-:Y:S01]  /*3aa0*/  STL [R1+0x44], R215 ;  /* 0x000044d701007387 */ /* 0x0001e20000100800 */
[----:B------:R-:W-:-:S01]  /*3ab0*/  FADD R221, R81, R221 ;  /* 0x000000dd51dd7221 */ /* 0x000fc20000000000 */
[----:B------:R-:W-:-:S02]  /*3ac0*/  FADD R222, R82, R222 ;  /* 0x000000de52de7221 */ /* 0x000fc40000000000 */
[----:B0-----:R1:W5:Y:S04]  /*3ad0*/  LDL.LU R215, [R1+0xb8] ;  /* 0x0000b80001d77983 */ /* 0x0013680000300800 */
[----:B------:R0:W-:Y:S01]  /*3ae0*/  STL [R1+0x48], R216 ;  /* 0x000048d801007387 */ /* 0x0001e20000100800 */
[----:B------:R-:W-:-:S03]  /*3af0*/  FADD R223, R83, R223 ;  /* 0x000000df53df7221 */ /* 0x000fc60000000000 */
        /* <DEDUP_REMOVED lines=13> */
[----:B------:R0:W-:Y:S04]  /*3bd0*/  STL [R1+0x5c], R221 ;  /* 0x00005cdd01007387 */ /* 0x0001e80000100800 */
        /* <DEDUP_REMOVED lines=12> */
[----:B0-----:R1:W5:Y:S01]  /*3ca0*/  LDL.LU R227, [R1+0x88] ;  /* 0x0000880001e37983 */ /* 0x0013620000300800 */
[----:B------:R-:W-:-:S05]  /*3cb0*/  UMOV UR6, URZ ;  /* 0x0000003f00067c82 */ /* 0x000fca0008000000 */
.L_x_24:
[----:B------:R-:W-:Y:S05]  /*3cc0*/  @!P1 BRA `(.L_x_25) ;  /* 0x0000000000049947 */ /* 0x000fea0003800000 */
[----:B------:R-:W-:Y:S01]  /*3cd0*/  BPT.TRAP 0x1 ;  /* 0x000000040000795c */ /* 0x000fe20000300000 */
.L_x_25:
[----:B------:R-:W-:Y:S02]  /*3ce0*/  UISETP.GT.U32.AND UP0, UPT, UR13, 0x1, UPT ;  /* 0x000000010d00788c */ /* 0x000fe4000bf04070 */
[----:B------:R-:W-:-:S04]  /*3cf0*/  ULEA UR8, UR19, UR14, 0x3 ;  /* 0x0000000e13087291 */ /* 0x000fc8000f8e183f */
[----:B------:R-:W-:Y:S01]  /*3d00*/  UIADD3 UR8, UR8, 0x10, URZ ;  /* 0x0000001008087890 */ /* 0x000fe2000fffe03f */
[----:B------:R-:W-:-:S03]  /*3d10*/  PLOP3.LUT P0, PT, PT, PT, UP0, 0x80, 0x0 ;  /* 0x000000000000781c */ /* 0x000fc60003f0f008 */
[----:B------:R-:W-:-:S09]  /*3d20*/  UPRMT UR8, URZ, 0x654, UR8 ;  /* 0x000006543f087896 */ /* 0x000fd20008000008 */
[----:B------:R-:W-:Y:S01]  /*3d30*/  SYNCS.ARRIVE.TRANS64.RED.A1T0 RZ, [UR8], RZ ;  /* 0x000000ffffff79a7 */ /* 0x000fe20008100408 */
[----:B------:R-:W-:Y:S05]  /*3d40*/  @P0 BRA `(.L_x_26) ;  /* 0x0000000000040947 */ /* 0x000fea0003800000 */
[----:B------:R-:W-:Y:S01]  /*3d50*/  BPT.TRAP 0x1 ;  /* 0x000000040000795c */ /* 0x000fe20000300000 */
.L_x_26:
[----:B------:R-:W-:Y:S01]  /*3d60*/  UIADD3 UR18, UR18, 0x1, URZ ;  /* 0x0000000112127890 */ /* 0x000fe2000fffe03f */
[C---:B------:R-:W-:Y:S01]  /*3d70*/  ISETP.GT.AND P0, PT, R228.reuse, 0x1, PT ;  /* 0x00000001e400780c */ /* 0x040fe20003f04270 */
[----:B------:R-:W-:Y:S01]  /*3d80*/  UIADD3 UR19, UR19, 0x1, URZ ;  /* 0x0000000113137890 */ /* 0x000fe2000fffe03f */
[----:B------:R-:W-:Y:S01]  /*3d90*/  VIADD R228, R228, 0xffffffff ;  /* 0xffffffffe4e47836 */ /* 0x000fe20000000000 */
[----:B------:R-:W-:Y:S02]  /*3da0*/  UISETP.NE.AND UP0, UPT, UR18, 0x2, UPT ;  /* 0x000000021200788c */ /* 0x000fe4000bf05270 */
[----:B------:R-:W-:Y:S02]  /*3db0*/  UISETP.NE.AND UP1, UPT, UR19, 0x2, UPT ;  /* 0x000000021300788c */ /* 0x000fe4000bf25270 */
[----:B------:R-:W-:Y:S02]  /*3dc0*/  USEL UR8, URZ, 0x1, UP0 ;  /* 0x000000013f087887 */ /* 0x000fe40008000000 */
[----:B------:R-:W-:-:S02]  /*3dd0*/  USEL UR18, UR18, URZ, UP0 ;  /* 0x0000003f12127287 */ /* 0x000fc40008000000 */
[----:B------:R-:W-:Y:S02]  /*3de0*/  USEL UR19, UR19, URZ, UP1 ;  /* 0x0000003f13137287 */ /* 0x000fe40008800000 */
[----:B-----5:R-:W-:Y:S01]  /*3df0*/  LOP3.LUT R227, R227, UR8, RZ, 0x3c, !PT ;  /* 0x00000008e3e37c12 */ /* 0x020fe2000f8e3cff */
[----:B------:R-:W-:Y:S01]  /*3e00*/  UMOV UR8, 0x1 ;  /* 0x0000000100087882 */ /* 0x000fe20000000000 */
[----:B------:R-:W-:Y:S08]  /*3e10*/  @P0 BRA `(.L_x_27) ;  /* 0xffffffec00900947 */ /* 0x000ff0000383ffff */
.L_x_19:
[----:B------:R-:W-:-:S04]  /*3e20*/  UISETP.NE.AND UP0, UPT, UR6, URZ, UPT ;  /* 0x0000003f0600728c */ /* 0x000fc8000bf05270 */
[----:B------:R-:W-:-:S06]  /*3e30*/  USEL UR6, URZ, 0x1, !UP0 ;  /* 0x000000013f067887 */ /* 0x000fcc000c000000 */
[----:B------:R-:W-:-:S13]  /*3e40*/  ISETP.NE.AND P0, PT, RZ, UR6, PT ;  /* 0x00000006ff007c0c */ /* 0x000fda000bf05270 */
[----:B------:R-:W-:Y:S05]  /*3e50*/  @!P0 BRA `(.L_x_28) ;  /* 0x0000000c00dc8947 */ /* 0x000fea0003800000 */
[----:B------:R-:W4:Y:S04]  /*3e60*/  LDL.LU R227, [R1+0x74] ;  /* 0x0000740001e37983 */ /* 0x000f280000300800 */
[----:B----4-:R4:W-:Y:S04]  /*3e70*/  STL [R1+0x88], R227 ;  /* 0x000088e301007387 */ /* 0x0109e80000100800 */
[----:B----4-:R-:W4:Y:S04]  /*3e80*/  LDL.LU R227, [R1+0x70] ;  /* 0x0000700001e37983 */ /* 0x010f280000300800 */
        /* <DEDUP_REMOVED lines=55> */
[----:B----4-:R-:W4:Y:S01]  /*4200*/  LDL.LU R227, [R1] ;  /* 0x0000000001e37983 */ /* 0x010f220000300800 */
[----:B------:R-:W-:-:S02]  /*4210*/  WARPGROUP.DEPBAR.LE gsb0, 0x0 ;  /* 0x00008000000079c5 */ /* 0x000fc40000010000 */
[----:B------:R-:W-:Y:S01]  /*4220*/  FADD R226, R88, R226 ;  /* 0x000000e258e27221 */ /* 0x000fe20000000000 */
        /* <DEDUP_REMOVED lines=97> */
[----:B----4-:R-:W-:-:S05]  /*4840*/  FADD R227, R58, R227 ;  /* 0x000000e33ae37221 */ /* 0x010fca0000000000 */
[----:B------:R4:W-:Y:S04]  /*4850*/  STL [R1], R227 ;  /* 0x000000e301007387 */ /* 0x0009e80000100800 */
[----:B----4-:R-:W4:Y:S02]  /*4860*/  LDL.LU R227, [R1+0xf8] ;  /* 0x0000f80001e37983 */ /* 0x010f240000300800 */
[----:B----4-:R-:W-:-:S05]  /*4870*/  FADD R227, R59, R227 ;  /* 0x000000e33be37221 */ /* 0x010fca0000000000 */
[----:B------:R4:W-:Y:S04]  /*4880*/  STL [R1+0x4], R227 ;  /* 0x000004e301007387 */ /* 0x0009e80000100800 */
        /* <DEDUP_REMOVED lines=83> */
[----:B------:R4:W-:Y:S02]  /*4dc0*/  STL [R1+0x74], R227 ;  /* 0x000074e301007387 */ /* 0x0009e40000100800 */
.L_x_28:
[----:B------:R-:W-:Y:S02]  /*4dd0*/  WARPGROUP.DEPBAR.LE gsb0, 0x0 ;  /* 0x00008000000079c5 */ /* 0x000fe40000010000 */
[----:B------:R-:W5:Y:S02]  /*4de0*/  LDC R24, c[0x0][0x28c] ;  /* 0x0000a300ff187b82 */ /* 0x000f640000000800 */
[----:B-----5:R-:W-:-:S13]  /*4df0*/  ISETP.GE.AND P0, PT, R24, 0x1, PT ;  /* 0x000000011800780c */ /* 0x020fda0003f06270 */
[----:B------:R-:W-:Y:S05]  /*4e00*/  @!P0 BRA `(.L_x_29) ;  /* 0x0000000000408947 */ /* 0x000fea0003800000 */
[----:B------:R-:W-:-:S06]  /*4e10*/  UISETP.NE.AND UP0, UPT, UR23, 0x3, UPT ;  /* 0x000000031700788c */ /* 0x000fcc000bf05270 */
[----:B------:R-:W-:-:S13]  /*4e20*/  PLOP3.LUT P0, PT, PT, PT, UP0, 0x80, 0x0 ;  /* 0x000000000000781c */ /* 0x000fda0003f0f008 */
[----:B------:R-:W-:Y:S05]  /*4e30*/  @!P0 BRA `(.L_x_30) ;  /* 0x0000000000048947 */ /* 0x000fea0003800000 */
[----:B------:R-:W-:Y:S01]  /*4e40*/  BPT.TRAP 0x1 ;  /* 0x000000040000795c */ /* 0x000fe20000300000 */
.L_x_30:
[----:B------:R-:W-:-:S04]  /*4e50*/  UISETP.LT.AND UP0, UPT, UR12, 0x1, UPT ;  /* 0x000000010c00788c */ /* 0x000fc8000bf01270 */
[----:B------:R-:W-:Y:S02]  /*4e60*/  USEL UR6, UR12, 0x1, UP0 ;  /* 0x000000010c067887 */ /* 0x000fe40008000000 */
[----:B------:R-:W-:Y:S02]  /*4e70*/  UISETP.GT.U32.AND UP0, UPT, UR13, 0x1, UPT ;  /* 0x000000010d00788c */ /* 0x000fe4000bf04070 */
[----:B------:R-:W-:-:S04]  /*4e80*/  UIADD3 UR6, UR5, UR12, -UR6 ;  /* 0x0000000c05067290 */ /* 0x000fc8000fffe806 */
[----:B------:R-:W-:Y:S01]  /*4e90*/  USHF.L.U32 UR6, UR6, 0x3, URZ ;  /* 0x0000000306067899 */ /* 0x000fe2000800063f */
[----:B------:R-:W-:-:S03]  /*4ea0*/  PLOP3.LUT P0, PT, PT, PT, UP0, 0x80, 0x0 ;  /* 0x000000000000781c */ /* 0x000fc60003f0f008 */
[----:B------:R-:W-:-:S04]  /*4eb0*/  ULOP3.LUT UR6, UR6, 0x8, URZ, 0xc0, !UPT ;  /* 0x0000000806067892 */ /* 0x000fc8000f8ec03f */
[----:B------:R-:W-:-:S04]  /*4ec0*/  UIADD3 UR6, UR14, 0x10, UR6 ;  /* 0x000000100e067890 */ /* 0x000fc8000fffe006 */
[----:B------:R-:W-:-:S09]  /*4ed0*/  UPRMT UR6, URZ, 0x654, UR6 ;  /* 0x000006543f067896 */ /* 0x000fd20008000006 */
[----:B------:R-:W-:Y:S01]  /*4ee0*/  SYNCS.ARRIVE.TRANS64.RED.A1T0 RZ, [UR6], RZ ;  /* 0x000000ffffff79a7 */ /* 0x000fe20008100406 */
[----:B------:R-:W-:Y:S05]  /*4ef0*/  @P0 BRA `(.L_x_29) ;  /* 0x0000000000040947 */ /* 0x000fea0003800000 */
[----:B------:R-:W-:Y:S01]  /*4f00*/  BPT.TRAP 0x1 ;  /* 0x000000040000795c */ /* 0x000fe20000300000 */
.L_x_29:
[----:B------:R0:W-:Y:S01]  /*4f10*/  STL [R1+0x8c], R2 ;  /* 0x00008c0201007387 */ /* 0x0001e20000100800 */
[----:B------:R-:W1:Y:S01]  /*4f20*/  LDC R28, c[0x0][0x288] ;  /* 0x0000a200ff1c7b82 */ /* 0x000e620000000800 */
[----:B------:R-:W-:Y:S02]  /*4f30*/  ULDC UR6, c[0x0][0x284] ;  /* 0x0000a10000067ab9 */ /* 0x000fe40000000800 */
[----:B0-----:R-:W2:Y:S04]  /*4f40*/  LDL.LU R2, [R1+0x80] ;  /* 0x0000800001027983 */ /* 0x001ea80000300800 */
[----:B------:R0:W-:Y:S04]  /*4f50*/  STL [R1+0x88], R0 ;  /* 0x0000880001007387 */ /* 0x0001e80000100800 */
[----:B0-----:R-:W3:Y:S01]  /*4f60*/  LDL.LU R0, [R1+0x84] ;  /* 0x0000840001007983 */ /* 0x001ee20000300800 */
[----:B----4-:R-:W0:Y:S02]  /*4f70*/  S2R R227, SR_TID.X ;  /* 0x0000000000e37919 */ /* 0x010e240000002100 */
[----:B0-----:R-:W-:-:S02]  /*4f80*/  SHF.R.U32.HI R24, RZ, 0x2, R227 ;  /* 0x00000002ff187819 */ /* 0x001fc400000116e3 */
[----:B------:R-:W-:Y:S02]  /*4f90*/  LOP3.LUT R26, R227, 0x60, RZ, 0xc0, !PT ;  /* 0x00000060e31a7812 */ /* 0x000fe400078ec0ff */
[----:B------:R-:W-:Y:S02]  /*4fa0*/  SHF.R.U32.HI R27, RZ, 0x7, R227 ;  /* 0x00000007ff1b7819 */ /* 0x000fe400000116e3 */
[----:B------:R-:W-:Y:S02]  /*4fb0*/  LOP3.LUT R25, R24, 0x7, RZ, 0xc0, !PT ;  /* 0x0000000718197812 */ /* 0x000fe400078ec0ff */
[----:B------:R-:W-:Y:S02]  /*4fc0*/  SHF.R.U32.HI R26, RZ, 0x1, R26 ;  /* 0x00000001ff1a7819 */ /* 0x000fe4000001161a */
[----:B------:R-:W-:Y:S02]  /*4fd0*/  LOP3.LUT R24, R27, 0x1, RZ, 0xc0, !PT ;  /* 0x000000011b187812 */ /* 0x000fe400078ec0ff */
[----:B------:R-:W-:-:S02]  /*4fe0*/  IADD3 R31, RZ, -R26, -R25 ;  /* 0x8000001aff1f7210 */ /* 0x000fc40007ffe819 */
[----:B------:R-:W-:Y:S01]  /*4ff0*/  LOP3.LUT R27, R227, 0x3, RZ, 0xc0, !PT ;  /* 0x00000003e31b7812 */ /* 0x000fe200078ec0ff */
[C---:B------:R-:W-:Y:S02]  /*5000*/  IMAD.SHL.U32 R30, R24.reuse, 0x40, RZ ;  /* 0x00000040181e7824 */ /* 0x040fe400078e00ff */
[----:B------:R-:W-:Y:S02]  /*5010*/  IMAD R31, R24, -0x40, R31 ;  /* 0xffffffc0181f7824 */ /* 0x000fe400078e021f */
[----:B--2---:R-:W-:Y:S02]  /*5020*/  IMAD.SHL.U32 R29, R2, 0x80, RZ ;  /* 0x00000080021d7824 */ /* 0x004fe400078e00ff */
[----:B------:R0:W5:Y:S01]  /*5030*/  LDL.LU R2, [R1+0x8c] ;  /* 0x00008c0001027983 */ /* 0x0001620000300800 */
[----:B---3--:R-:W-:Y:S02]  /*5040*/  IMAD.WIDE R38, R0, 0x100, RZ ;  /* 0x0000010000267825 */ /* 0x008fe400078e02ff */
[----:B-1----:R-:W-:-:S02]  /*5050*/  ISETP.GE.AND P0, PT, R29, R28, PT ;  /* 0x0000001c1d00720c */ /* 0x002fc40003f06270 */
[----:B------:R-:W-:Y:S01]  /*5060*/  LOP3.LUT R43, R30, 0x40, R25, 0xe2, !PT ;  /* 0x000000401e2b7812 */ /* 0x000fe200078ee219 */
[----:B------:R-:W-:Y:S02]  /*5070*/  IMAD.SHL.U32 R24, R0, 0x100, RZ ;  /* 0x0000010000187824 */ /* 0x000fe400078e00ff */
[----:B------:R0:W5:Y:S01]  /*5080*/  LDL.LU R0, [R1+0x88] ;  /* 0x0000880001007983 */ /* 0x0001620000300800 */
[----:B------:R-:W-:Y:S02]  /*5090*/  IMAD.SHL.U32 R32, R227, 0x2, RZ ;  /* 0x00000002e3207824 */ /* 0x000fe400078e00ff */
[C---:B------:R-:W-:Y:S01]  /*50a0*/  ISETP.GE.OR P0, PT, R24.reuse, UR6, P0 ;  /* 0x0000000618007c0c */ /* 0x040fe20008706670 */
[----:B------:R-:W-:Y:S01]  /*50b0*/  IMAD R42, R27, -0x2, R28 ;  /* 0xfffffffe1b2a7824 */ /* 0x000fe200078e021c */
[----:B------:R-:W-:Y:S01]  /*50c0*/  IADD3 R41, -R24, UR6, R31 ;  /* 0x0000000618297c10 */ /* 0x000fe2000fffe11f */
[----:B------:R-:W-:Y:S01]  /*50d0*/  IMAD.MOV.U32 R40, RZ, RZ, -0x1 ;  /* 0xffffffffff287424 */ /* 0x000fe200078e00ff */
[----:B------:R-:W-:Y:S01]  /*50e0*/  LOP3.LUT R43, R38, R43, R26, 0xfe, !PT ;  /* 0x0000002b262b7212 */ /* 0x000fe200078efe1a */
[----:B------:R-:W-:Y:S01]  /*50f0*/  IMAD.IADD R42, R42, 0x1, -R29 ;  /* 0x000000012a2a7824 */ /* 0x000fe200078e0a1d */
[----:B------:R-:W-:-:S07]  /*5100*/  LOP3.LUT R32, R29, 0x6, R32, 0xf8, !PT ;  /* 0x000000061d207812 */ /* 0x000fce00078ef820 */
[----:B0-----:R-:W-:Y:S05]  /*5110*/  @P0 BRA `(.L_x_31) ;  /* 0x00000090001c0947 */ /* 0x001fea0003800000 */
[----:B------:R-:W0:Y:S01]  /*5120*/  LDC.64 R28, c[0x0][0x5c8] ;  /* 0x00017200ff1c7b82 */ /* 0x000e220000000a00 */
[----:B------:R-:W-:Y:S01]  /*5130*/  USHF.R.S32.HI UR7, URZ, 0x1f, UR22 ;  /* 0x0000001f3f077899 */ /* 0x000fe20008011416 */
[--C-:B------:R-:W-:Y:S01]  /*5140*/  SHF.R.S32.HI R33, RZ, 0x1f, R32.reuse ;  /* 0x0000001fff217819 */ /* 0x100fe20000011420 */
[----:B------:R-:W-:Y:S01]  /*5150*/  ULDC.64 UR8, c[0x0][0x5d0] ;  /* 0x0001740000087ab9 */ /* 0x000fe20000000a00 */
[----:B------:R-:W-:Y:S01]  /*5160*/  BSSY B0, `(.L_x_31) ;  /* 0x0000902000007945 */ /* 0x000fe20003800000 */
[----:B------:R-:W-:Y:S02]  /*5170*/  UIMAD UR6, UR7, UR8, URZ ;  /* 0x00000008070672a4 */ /* 0x000fe4000f8e023f */
[----:B------:R-:W-:Y:S02]  /*5180*/  IMAD.U32 R27, RZ, RZ, UR8 ;  /* 0x00000008ff1b7e24 */ /* 0x000fe4000f8e00ff */
[----:B------:R-:W-:Y:S02]  /*5190*/  UIMAD UR6, UR22, UR9, UR6 ;  /* 0x00000009160672a4 */ /* 0x000fe4000f8e0206 */
[----:B------:R-:W-:Y:S01]  /*51a0*/  IMAD.WIDE.U32 R26, R27, UR22, R32 ;  /* 0x000000161b1a7c25 */ /* 0x000fe2000f8e0020 */
[----:B------:R-:W-:-:S03]  /*51b0*/  ULDC.64 UR8, c[0x0][0x5c0] ;  /* 0x0001700000087ab9 */ /* 0x000fc60000000a00 */
[----:B------:R-:W-:Y:S02]  /*51c0*/  VIADD R27, R27, UR6 ;  /* 0x000000061b1b7c36 */ /* 0x000fe40008000000 */
[-C--:B0-----:R-:W-:Y:S01]  /*51d0*/  IMAD R24, R39, R28.reuse, RZ ;  /* 0x0000001c27187224 */ /* 0x081fe200078e02ff */
[----:B------:R-:W-:Y:S01]  /*51e0*/  SHF.L.U64.HI R34, R28, 0x3, R29 ;  /* 0x000000031c227819 */ /* 0x000fe2000001021d */
[----:B------:R-:W-:-:S04]  /*51f0*/  IMAD.WIDE.U32 R26, R43, R28, R26 ;  /* 0x0000001c2b1a7225 */ /* 0x000fc800078e001a */
[----:B------:R-:W-:Y:S01]  /*5200*/  IMAD R25, R43, R29, R24 ;  /* 0x0000001d2b197224 */ /* 0x000fe200078e0218 */
[----:B------:R-:W-:Y:S01]  /*5210*/  IADD3 R24, P2, R26, UR8, RZ ;  /* 0x000000081a187c10 */ /* 0x000fe2000ff5e0ff */
[C---:B------:R-:W-:Y:S01]  /*5220*/  IMAD.SHL.U32 R35, R28.reuse, 0x8, RZ ;  /* 0x000000081c237824 */ /* 0x040fe200078e00ff */
[----:B------:R-:W-:Y:S01]  /*5230*/  LEA R30, P3, R28, R26, 0x7 ;  /* 0x0000001a1c1e7211 */ /* 0x000fe200078638ff */
[----:B------:R-:W-:-:S03]  /*5240*/  IMAD.IADD R27, R27, 0x1, R25 ;  /* 0x000000011b1b7824 */ /* 0x000fc600078e0219 */
[----:B------:R-:W-:Y:S02]  /*5250*/  IADD3 R26, P1, P0, R26, UR8, R35 ;  /* 0x000000081a1a7c10 */ /* 0x000fe4000f83e023 */
[----:B------:R-:W-:Y:S02]  /*5260*/  IADD3.X R25, R27, UR9, RZ, P2, !PT ;  /* 0x000000091b197c10 */ /* 0x000fe400097fe4ff */
[----:B------:R-:W-:Y:S02]  /*5270*/  FSETP.NEU.AND P2, PT, RZ, UR21, PT ;  /* 0x00000015ff007c0b */ /* 0x000fe4000bf4d000 */
[----:B------:R-:W-:Y:S02]  /*5280*/  LEA.HI.X R31, R28, R27, R29, 0x7, P3 ;  /* 0x0000001b1c1f7211 */ /* 0x000fe400018f3c1d */
[C---:B------:R-:W-:Y:S02]  /*5290*/  IADD3 R28, P3, R30.reuse, UR8, RZ ;  /* 0x000000081e1c7c10 */ /* 0x040fe4000ff7e0ff */
[----:B------:R-:W-:-:S02]  /*52a0*/  IADD3 R30, P5, P6, R30, UR8, R35 ;  /* 0x000000081e1e7c10 */ /* 0x000fc4000febe023 */
[----:B------:R-:W-:Y:S02]  /*52b0*/  IADD3.X R29, R31, UR9, RZ, P3, !PT ;  /* 0x000000091f1d7c10 */ /* 0x000fe40009ffe4ff */
[--C-:B------:R-:W-:Y:S02]  /*52c0*/  IADD3.X R27, R27, UR9, R34.reuse, P1, P0 ;  /* 0x000000091b1b7c10 */ /* 0x100fe40008fe0422 */
[----:B------:R-:W-:Y:S01]  /*52d0*/  IADD3.X R31, R31, UR9, R34, P5, P6 ;  /* 0x000000091f1f7c10 */ /* 0x000fe2000afec422 */
[----:B------:R-:W-:Y:S06]  /*52e0*/  @!P2 BRA `(.L_x_32) ;  /* 0x0000006c001ca947 */ /* 0x000fec0003800000 */
[----:B------:R-:W-:Y:S01]  /*52f0*/  ULDC.64 UR8, c[0x0][0x5b8] ;  /* 0x00016e0000087ab9 */ /* 0x000fe20000000a00 */
[----:B------:R-:W-:Y:S01]  /*5300*/  ISETP.GE.AND P0, PT, R41, 0x1, PT ;  /* 0x000000012900780c */ /* 0x000fe20003f06270 */
[----:B------:R-:W-:Y:S02]  /*5310*/  UIMAD UR6, UR7, UR8, URZ ;  /* 0x00000008070672a4 */ /* 0x000fe4000f8e023f */
[----:B------:R-:W-:Y:S01]  /*5320*/  IMAD.U32 R35, RZ, RZ, UR8 ;  /* 0x00000008ff237e24 */ /* 0x000fe2000f8e00ff */
[----:B------:R-:W-:Y:S01]  /*5330*/  BSSY B1, `(.L_x_33) ;  /* 0x0000010000017945 */ /* 0x000fe20003800000 */
[----:B------:R-:W-:Y:S01]  /*5340*/  ISETP.LT.OR P3, PT, R42, 0x1, !P0 ;  /* 0x000000012a00780c */ /* 0x000fe20004761670 */
[----:B------:R-:W-:Y:S02]  /*5350*/  UIMAD UR6, UR22, UR9, UR6 ;  /* 0x00000009160672a4 */ /* 0x000fe4000f8e0206 */
[----:B------:R-:W-:Y:S01]  /*5360*/  IMAD.WIDE.U32 R32, R35, UR22, R32 ;  /* 0x0000001623207c25 */ /* 0x000fe2000f8e0020 */
[----:B------:R-:W-:-:S03]  /*5370*/  ULDC.64 UR8, c[0x0][0x5a8] ;  /* 0x00016a0000087ab9 */ /* 0x000fc60000000a00 */
[----:B------:R-:W-:Y:S02]  /*5380*/  IMAD.MOV.U32 R36, RZ, RZ, R32 ;  /* 0x000000ffff247224 */ /* 0x000fe400078e0020 */
[----:B------:R-:W-:Y:S01]  /*5390*/  VIADD R37, R33, UR6 ;  /* 0x0000000621257c36 */ /* 0x000fe20008000000 */
[----:B------:R-:W-:Y:S02]  /*53a0*/  ULDC.64 UR6, c[0x0][0x5b0] ;  /* 0x00016c0000067ab9 */ /* 0x000fe40000000a00 */
[----:B------:R-:W-:Y:S02]  /*53b0*/  IMAD R34, R39, UR6, RZ ;  /* 0x0000000627227c24 */ /* 0x000fe4000f8e02ff */
[----:B------:R-:W-:-:S04]  /*53c0*/  IMAD.WIDE.U32 R32, R43, UR6, R36 ;  /* 0x000000062b207c25 */ /* 0x000fc8000f8e0024 */
[--C-:B------:R-:W-:Y:S01]  /*53d0*/  IMAD R35, R43, UR7, R34.reuse ;  /* 0x000000072b237c24 */ /* 0x100fe2000f8e0222 */
[----:B------:R-:W-:Y:S02]  /*53e0*/  IADD3 R32, P1, R32, UR8, RZ ;  /* 0x0000000820207c10 */ /* 0x000fe4000ff3e0ff */
[----:B------:R-:W-:Y:S02]  /*53f0*/  PRMT R34, RZ, 0x7610, R34 ;  /* 0x00007610ff227816 */ /* 0x000fe40000000022 */
[----:B------:R-:W-:Y:S01]  /*5400*/  IADD3.X R33, R33, UR9, R35, P1, !PT ;  /* 0x0000000921217c10 */ /* 0x000fe20008ffe423 */
[----:B------:R-:W-:Y:S08]  /*5410*/  @P3 BRA `(.L_x_34) ;  /* 0x0000000000043947 */ /* 0x000ff00003800000 */
[----:B------:R0:W5:Y:S02]  /*5420*/  LDG.E.U8 R34, desc[UR16][R32.64] ;  /* 0x0000001020227981 */ /* 0x000164000c1e1100 */
.L_x_34:
[----:B------:R-:W-:Y:S05]  /*5430*/  BSYNC B1 ;  /* 0x0000000000017941 */ /* 0x000fea0003800000 */
.L_x_33:
[----:B-----5:R-:W-:Y:S01]  /*5440*/  LOP3.LUT R34, R34, 0xff, RZ, 0xc0, !PT ;  /* 0x000000ff22227812 */ /* 0x020fe200078ec0ff */
[----:B------:R-:W-:Y:S01]  /*5450*/  BSSY B1, `(.L_x_35) ;  /* 0x000000b000017945 */ /* 0x000fe20003800000 */
[----:B------:R-:W-:Y:S02]  /*5460*/  ISETP.LT.OR P2, PT, R42, 0x2, !P0 ;  /* 0x000000022a00780c */ /* 0x000fe40004741670 */
[----:B------:R-:W-:-:S05]  /*5470*/  F2FP.F16.E4M3.UNPACK_B R34, R34 ;  /* 0x00000022ff22723e */ /* 0x000fca00020006ff */
[----:B------:R-:W-:-:S05]  /*5480*/  HADD2.F32 R34, -RZ, R34.H0_H0 ;  /* 0x20000022ff227230 */ /* 0x000fca0000004100 */
[----:B------:R-:W-:Y:S01]  /*5490*/  FMUL R35, R34, UR21 ;  /* 0x0000001522237c20 */ /* 0x000fe20008400000 */
[----:B------:R-:W-:-:S03]  /*54a0*/  PRMT R34, RZ, 0x7610, R34 ;  /* 0x00007610ff227816 */ /* 0x000fc60000000022 */
[----:B------:R-:W-:-:S05]  /*54b0*/  FFMA R35, R226, UR20, R35 ;  /* 0x00000014e2237c23 */ /* 0x000fca0008000023 */
[----:B------:R-:W-:-:S05]  /*54c0*/  F2FP.SATFINITE.E4M3.F32.PACK_AB_MERGE_C R35, RZ, R35, RZ ;  /* 0x00000023ff23723e */ /* 0x000fca00048070ff */
[----:B------:R1:W-:Y:S01]  /*54d0*/  @!P3 STG.E.U8 desc[UR16][R24.64], R35 ;  /* 0x000000231800b986 */ /* 0x0003e2000c101110 */
[----:B------:R-:W-:Y:S05]  /*54e0*/  @P2 BRA `(.L_x_36) ;  /* 0x0000000000042947 */ /* 0x000fea0003800000 */
[----:B------:R2:W5:Y:S02]  /*54f0*/  LDG.E.U8 R34, desc[UR16][R32.64+0x1] ;  /* 0x0000011020227981 */ /* 0x000564000c1e1100 */
.L_x_36:
[----:B------:R-:W-:Y:S05]  /*5500*/  BSYNC B1 ;  /* 0x0000000000017941 */ /* 0x000fea0003800000 */
.L_x_35:
[----:B-----5:R-:W-:Y:S01]  /*5510*/  LOP3.LUT R34, R34, 0xff, RZ, 0xc0, !PT ;  /* 0x000000ff22227812 */ /* 0x020fe200078ec0ff */
[----:B------:R-:W-:Y:S01]  /*5520*/  BSSY B1, `(.L_x_37) ;  /* 0x0000013000017945 */ /* 0x000fe20003800000 */
[----:B------:R-:W-:Y:S02]  /*5530*/  IADD3 R45, P1, R43, 0x8, RZ ;  /* 0x000000082b2d7810 */ /* 0x000fe40007f3e0ff */
[----:B------:R-:W-:-:S03]  /*5540*/  F2FP.F16.E4M3.UNPACK_B R34, R34 ;  /* 0x00000022ff22723e */ /* 0x000fc600020006ff */
[----:B-1----:R-:W-:Y:S01]  /*5550*/  IMAD.X R35, RZ, RZ, R39, P1 ;  /* 0x000000ffff237224 */ /* 0x002fe200008e0627 */
[----:B------:R-:W-:Y:S01]  /*5560*/  ISETP.GE.AND P1, PT, R41, 0x9, PT ;  /* 0x000000092900780c */ /* 0x000fe20003f26270 */
[----:B------:R-:W-:Y:S02]  /*5570*/  HADD2.F32 R34, -RZ, R34.H0_H0 ;  /* 0x20000022ff227230 */ /* 0x000fe40000004100 */
[----:B------:R-:W-:Y:S01]  /*5580*/  IMAD R46, R35, UR6, RZ ;  /* 0x00000006232e7c24 */ /* 0x000fe2000f8e02ff */
[----:B------:R-:W-:Y:S02]  /*5590*/  ISETP.LT.OR P5, PT, R42, 0x1, !P1 ;  /* 0x000000012a00780c */ /* 0x000fe40004fa1670 */
[----:B------:R-:W-:Y:S01]  /*55a0*/  FMUL R44, R34, UR21 ;  /* 0x00000015222c7c20 */ /* 0x000fe20008400000 */
[----:B------:R-:W-:-:S04]  /*55b0*/  IMAD.WIDE.U32 R34, R45, UR6, R36 ;  /* 0x000000062d227c25 */ /* 0x000fc8000f8e0024 */
[----:B------:R-:W-:Y:S01]  /*55c0*/  FFMA R44, R225, UR20, R44 ;  /* 0x00000014e12c7c23 */ /* 0x000fe2000800002c */
[----:B------:R-:W-:Y:S01]  /*55d0*/  IMAD R45, R45, UR7, R46 ;  /* 0x000000072d2d7c24 */ /* 0x000fe2000f8e022e */
[----:B------:R-:W-:-:S03]  /*55e0*/  IADD3 R34, P3, R34, UR8, RZ ;  /* 0x0000000822227c10 */ /* 0x000fc6000ff7e0ff */
[----:B------:R-:W-:Y:S02]  /*55f0*/  F2FP.SATFINITE.E4M3.F32.PACK_AB_MERGE_C R47, RZ, R44, RZ ;  /* 0x0000002cff2f723e */ /* 0x000fe400048070ff */
[----:B------:R-:W-:Y:S02]  /*5600*/  IADD3.X R35, R35, UR9, R45, P3, !PT ;  /* 0x0000000923237c10 */ /* 0x000fe40009ffe42d */
[----:B------:R-:W-:Y:S01]  /*5610*/  PRMT R44, RZ, 0x7610, R44 ;  /* 0x00007610ff2c7816 */ /* 0x000fe2000000002c */
[----:B------:R1:W-:Y:S01]  /*5620*/  @!P2 STG.E.U8 desc[UR16][R24.64+0x1], R47 ;  /* 0x0000012f1800a986 */ /* 0x0003e2000c101110 */
[----:B------:R-:W-:Y:S05]  /*5630*/  @P5 BRA `(.L_x_38) ;  /* 0x0000000000045947 */ /* 0x000fea0003800000 */
[----:B------:R3:W5:Y:S02]  /*5640*/  LDG.E.U8 R44, desc[UR16][R34.64] ;  /* 0x00000010222c7981 */ /* 0x000764000c1e1100 */
.L_x_38:
[----:B------:R-:W-:Y:S05]  /*5650*/  BSYNC B1 ;  /* 0x0000000000017941 */ /* 0x000fea0003800000 */
.L_x_37:
        /* <DEDUP_REMOVED lines=12> */
.L_x_40:
[----:B------:R-:W-:Y:S05]  /*5720*/  BSYNC B1 ;  /* 0x0000000000017941 */ /* 0x000fea0003800000 */
.L_x_39:
[----:B-----5:R-:W-:Y:S01]  /*5730*/  LOP3.LUT R44, R44, 0xff, RZ, 0xc0, !PT ;  /* 0x000000ff2c2c7812 */ /* 0x020fe200078ec0ff */
[----:B------:R-:W-:Y:S01]  /*5740*/  BSSY B1, `(.L_x_41) ;  /* 0x000000b000017945 */ /* 0x000fe20003800000 */
[----:B------:R-:W-:Y:S02]  /*5750*/  ISETP.LT.OR P3, PT, R42, 0x9, !P0 ;  /* 0x000000092a00780c */ /* 0x000fe40004761670 */
[----:B------:R-:W-:-:S05]  /*5760*/  F2FP.F16.E4M3.UNPACK_B R44, R44 ;  /* 0x0000002cff2c723e */ /* 0x000fca00020006ff */
[----:B------:R-:W-:-:S05]  /*5770*/  HADD2.F32 R44, -RZ, R44.H0_H0 ;  /* 0x2000002cff2c7230 */ /* 0x000fca0000004100 */
[----:B------:R-:W-:-:S04]  /*5780*/  FMUL R44, R44, UR21 ;  /* 0x000000152c2c7c20 */ /* 0x000fc80008400000 */
[----:B------:R-:W-:-:S05]  /*5790*/  FFMA R44, R223, UR20, R44 ;  /* 0x00000014df2c7c23 */ /* 0x000fca000800002c */
[----:B----4-:R-:W-:Y:S02]  /*57a0*/  F2FP.SATFINITE.E4M3.F32.PACK_AB_MERGE_C R45, RZ, R44, RZ ;  /* 0x0000002cff2d723e */ /* 0x010fe400048070ff */
[----:B------:R-:W-:-:S03]  /*57b0*/  PRMT R44, RZ, 0x7610, R44 ;  /* 0x00007610ff2c7816 */ /* 0x000fc6000000002c */
[----:B------:R4:W-:Y:S01]  /*57c0*/  @!P2 STG.E.U8 desc[UR16][R26.64+0x1], R45 ;  /* 0x0000012d1a00a986 */ /* 0x0009e2000c101110 */
[----:B------:R-:W-:Y:S05]  /*57d0*/  @P3 BRA `(.L_x_42) ;  /* 0x0000000000043947 */ /* 0x000fea0003800000 */
[----:B------:R0:W5:Y:S02]  /*57e0*/  LDG.E.U8 R44, desc[UR16][R32.64+0x8] ;  /* 0x00000810202c7981 */ /* 0x000164000c1e1100 */
.L_x_42:
[----:B------:R-:W-:Y:S05]  /*57f0*/  BSYNC B1 ;  /* 0x0000000000017941 */ /* 0x000fea0003800000 */
.L_x_41:
[----:B-----5:R-:W-:Y:S01]  /*5800*/  LOP3.LUT R44, R44, 0xff, RZ, 0xc0, !PT ;  /* 0x000000ff2c2c7812 */ /* 0x020fe200078ec0ff */
[----:B------:R-:W-:Y:S01]  /*5810*/  BSSY B1, `(.L_x_43) ;  /* 0x000000b000017945 */ /* 0x000fe20003800000 */
[----:B------:R-:W-:Y:S02]  /*5820*/  ISETP.LT.OR P2, PT, R42, 0xa, !P0 ;  /* 0x0000000a2a00780c */ /* 0x000fe40004741670 */
[----:B------:R-:W-:-:S05]  /*5830*/  F2FP.F16.E4M3.UNPACK_B R44, R44 ;  /* 0x0000002cff2c723e */ /* 0x000fca00020006ff */
[----:B------:R-:W-:-:S05]  /*5840*/  HADD2.F32 R44, -RZ, R44.H0_H0 ;  /* 0x2000002cff2c7230 */ /* 0x000fca0000004100 */
[----:B----4-:R-:W-:Y:S01]  /*5850*/  FMUL R45, R44, UR21 ;  /* 0x000000152c2d7c20 */ /* 0x010fe20008400000 */
[----:B------:R-:W-:-:S03]  /*5860*/  PRMT R44, RZ, 0x7610, R44 ;  /* 0x00007610ff2c7816 */ /* 0x000fc6000000002c */
[----:B------:R-:W-:-:S05]  /*5870*/  FFMA R45, R222, UR20, R45 ;  /* 0x00000014de2d7c23 */ /* 0x000fca000800002d */
[----:B------:R-:W-:-:S05]  /*5880*/  F2FP.SATFINITE.E4M3.F32.PACK_AB_MERGE_C R45, RZ, R45, RZ ;  /* 0x0000002dff2d723e */ /* 0x000fca00048070ff */
[----:B------:R4:W-:Y:S01]  /*5890*/  @!P3 STG.E.U8 desc[UR16][R24.64+0x8], R45 ;  /* 0x0000082d1800b986 */ /* 0x0009e2000c101110 */
[----:B------:R-:W-:Y:S05]  /*58a0*/  @P2 BRA `(.L_x_44) ;  /* 0x0000000000042947 */ /* 0x000fea0003800000 */
[----:B------:R0:W5:Y:S02]  /*58b0*/  LDG.E.U8 R44, desc[UR16][R32.64+0x9] ;  /* 0x00000910202c7981 */ /* 0x000164000c1e1100 */
.L_x_44:
[----:B------:R-:W-:Y:S05]  /*58c0*/  BSYNC B1 ;  /* 0x0000000000017941 */ /* 0x000fea0003800000 */
.L_x_43:
        /* <DEDUP_REMOVED lines=12> */
.L_x_46:
[----:B------:R-:W-:Y:S05]  /*5990*/  BSYNC B1 ;  /* 0x0000000000017941 */ /* 0x000fea0003800000 */
.L_x_45:
        /* <DEDUP_REMOVED lines=12> */
.L_x_48:
[----:B------:R-:W-:Y:S05]  /*5a60*/  BSYNC B1 ;  /* 0x0000000000017941 */ /* 0x000fea0003800000 */
.L_x_47:
        /* <DEDUP_REMOVED lines=12> */
.L_x_50:
[----:B------:R-:W-:Y:S05]  /*5b30*/  BSYNC B1 ;  /* 0x0000000000017941 */ /* 0x000fea0003800000 */
.L_x_49:
        /* <DEDUP_REMOVED lines=12> */
.L_x_52:
[----:B------:R-:W-:Y:S05]  /*5c00*/  BSYNC B1 ;  /* 0x0000000000017941 */ /* 0x000fea0003800000 */
.L_x_51:
        /* <DEDUP_REMOVED lines=12> */
.L_x_54:
[----:B------:R-:W-:Y:S05]  /*5cd0*/  BSYNC B1 ;  /* 0x0000000000017941 */ /* 0x000fea0003800000 */
.L_x_53:
        /* <DEDUP_REMOVED lines=12> */
.L_x_56:
[----:B------:R-:W-:Y:S05]  /*5da0*/  BSYNC B1 ;  /* 0x0000000000017941 */ /* 0x000fea0003800000 */
.L_x_55:
        /* <DEDUP_REMOVED lines=12> */
.L_x_58:
[----:B------:R-:W-:Y:S05]  /*5e70*/  BSYNC B1 ;  /* 0x0000000000017941 */ /* 0x000fea0003800000 */
.L_x_57:
        /* <DEDUP_REMOVED lines=12> */
.L_x_60:
[----:B------:R-:W-:Y:S05]  /*5f40*/  BSYNC B1 ;  /* 0x0000000000017941 */ /* 0x000fea0003800000 */
.L_x_59:
        /* <DEDUP_REMOVED lines=12> */
.L_x_62:
[----:B------:R-:W-:Y:S05]  /*6010*/  BSYNC B1 ;  /* 0x0000000000017941 */ /* 0x000fea0003800000 */
.L_x_61:
        /* <DEDUP_REMOVED lines=12> */
.L_x_64:
[----:B------:R-:W-:Y:S05]  /*60e0*/  BSYNC B1 ;  /* 0x0000000000017941 */ /* 0x000fea0003800000 */
.L_x_63:
        /* <DEDUP_REMOVED lines=12> */
.L_x_66:
[----:B------:R-:W-:Y:S05]  /*61b0*/  BSYNC B1 ;  /* 0x0000000000017941 */ /* 0x000fea0003800000 */
.L_x_65:
        /* <DEDUP_REMOVED lines=12> */
.L_x_68:
[----:B------:R-:W-:Y:S05]  /*6280*/  BSYNC B1 ;  /* 0x0000000000017941 */ /* 0x000fea0003800000 */
.L_x_67:
        /* <DEDUP_REMOVED lines=12> */
.L_x_70:
[----:B------:R-:W-:Y:S05]  /*6350*/  BSYNC B1 ;  /* 0x0000000000017941 */ /* 0x000fea0003800000 */
.L_x_69:
        /* <DEDUP_REMOVED lines=12> */
.L_x_72:
[----:B------:R-:W-:Y:S05]  /*6420*/  BSYNC B1 ;  /* 0x0000000000017941 */ /* 0x000fea0003800000 */
.L_x_71:
        /* <DEDUP_REMOVED lines=12> */
.L_x_74:
[----:B------:R-:W-:Y:S05]  /*64f0*/  BSYNC B1 ;  /* 0x0000000000017941 */ /* 0x000fea0003800000 */
.L_x_73:
        /* <DEDUP_REMOVED lines=12> */
.L_x_76:
[----:B------:R-:W-:Y:S05]  /*65c0*/  BSYNC B1 ;  /* 0x0000000000017941 */ /* 0x000fea0003800000 */
.L_x_75:
        /* <DEDUP_REMOVED lines=12> */
.L_x_78:
[----:B------:R-:W-:Y:S05]  /*6690*/  BSYNC B1 ;  /* 0x0000000000017941 */ /* 0x000fea0003800000 */
.L_x_77:
        /* <DEDUP_REMOVED lines=12> */
.L_x_80:
[----:B------:R-:W-:Y:S05]  /*6760*/  BSYNC B1 ;  /* 0x0000000000017941 */ /* 0x000fea0003800000 */
.L_x_79:
        /* <DEDUP_REMOVED lines=12> */
.L_x_82:
[----:B------:R-:W-:Y:S05]  /*6830*/  BSYNC B1 ;  /* 0x0000000000017941 */ /* 0x000fea0003800000 */
.L_x_81:
        /* <DEDUP_REMOVED lines=12> */
.L_x_84:
[----:B------:R-:W-:Y:S05]  /*6900*/  BSYNC B1 ;  /* 0x0000000000017941 */ /* 0x000fea0003800000 */
.L_x_83:
        /* <DEDUP_REMOVED lines=12> */
.L_x_86:
[----:B------:R-:W-:Y:S05]  /*69d0*/  BSYNC B1 ;  /* 0x0000000000017941 */ /* 0x000fea0003800000 */
.L_x_85:
        /* <DEDUP_REMOVED lines=12> */
.L_x_88:
[----:B------:R-:W-:Y:S05]  /*6aa0*/  BSYNC B1 ;  /* 0x0000000000017941 */ /* 0x000fea0003800000 */
.L_x_87:
        /* <DEDUP_REMOVED lines=12> */
.L_x_90:
[----:B------:R-:W-:Y:S05]  /*6b70*/  BSYNC B1 ;  /* 0x0000000000017941 */ /* 0x000fea0003800000 */
.L_x_89:
        /* <DEDUP_REMOVED lines=12> */
.L_x_92:
[----:B------:R-:W-:Y:S05]  /*6c40*/  BSYNC B1 ;  /* 0x0000000000017941 */ /* 0x000fea0003800000 */
.L_x_91:
        /* <DEDUP_REMOVED lines=12> */
.L_x_94:
[----:B------:R-:W-:Y:S05]  /*6d10*/  BSYNC B1 ;  /* 0x0000000000017941 */ /* 0x000fea0003800000 */
.L_x_93:
        /* <DEDUP_REMOVED lines=12> */
.L_x_96:
[----:B------:R-:W-:Y:S05]  /*6de0*/  BSYNC B1 ;  /* 0x0000000000017941 */ /* 0x000fea0003800000 */
.L_x_95:
        /* <DEDUP_REMOVED lines=12> */
.L_x_98:
[----:B------:R-:W-:Y:S05]  /*6eb0*/  BSYNC B1 ;  /* 0x0000000000017941 */ /* 0x000fea0003800000 */
.L_x_97:
        /* <DEDUP_REMOVED lines=12> */
.L_x_100:
[----:B------:R-:W-:Y:S05]  /*6f80*/  BSYNC B1 ;  /* 0x0000000000017941 */ /* 0x000fea0003800000 */
.L_x_99:
        /* <DEDUP_REMOVED lines=12> */
.L_x_102:
[----:B------:R-:W-:Y:S05]  /*7050*/  BSYNC B1 ;  /* 0x0000000000017941 */ /* 0x000fea0003800000 */
.L_x_101:
        /* <DEDUP_REMOVED lines=12> */
.L_x_104:
[----:B------:R-:W-:Y:S05]  /*7120*/  BSYNC B1 ;  /* 0x0000000000017941 */ /* 0x000fea0003800000 */
.L_x_103:
        /* <DEDUP_REMOVED lines=12> */
.L_x_106:
[----:B------:R-:W-:Y:S05]  /*71f0*/  BSYNC B1 ;  /* 0x0000000000017941 */ /* 0x000fea0003800000 */
.L_x_105:
        /* <DEDUP_REMOVED lines=12> */
.L_x_108:
[----:B------:R-:W-:Y:S05]  /*72c0*/  BSYNC B1 ;  /* 0x0000000000017941 */ /* 0x000fea0003800000 */
.L_x_107:
        /* <DEDUP_REMOVED lines=12> */
.L_x_110:
[----:B------:R-:W-:Y:S05]  /*7390*/  BSYNC B1 ;  /* 0x0000000000017941 */ /* 0x000fea0003800000 */
.L_x_109:
        /* <DEDUP_REMOVED lines=12> */
.L_x_112:
[----:B------:R-:W-:Y:S05]  /*7460*/  BSYNC B1 ;  /* 0x0000000000017941 */ /* 0x000fea0003800000 */
.L_x_111:
        /* <DEDUP_REMOVED lines=12> */
.L_x_114:
[----:B------:R-:W-:Y:S05]  /*7530*/  BSYNC B1 ;  /* 0x0000000000017941 */ /* 0x000fea0003800000 */
.L_x_113:
        /* <DEDUP_REMOVED lines=12> */
.L_x_116:
[----:B------:R-:W-:Y:S05]  /*7600*/  BSYNC B1 ;  /* 0x0000000000017941 */ /* 0x000fea0003800000 */
.L_x_115:
        /* <DEDUP_REMOVED lines=12> */
.L_x_118:
[----:B------:R-:W-:Y:S05]  /*76d0*/  BSYNC B1 ;  /* 0x0000000000017941 */ /* 0x000fea0003800000 */
.L_x_117:
        /* <DEDUP_REMOVED lines=12> */
.L_x_120:
[----:B------:R-:W-:Y:S05]  /*77a0*/  BSYNC B1 ;  /* 0x0000000000017941 */ /* 0x000fea0003800000 */
.L_x_119:
        /* <DEDUP_REMOVED lines=12> */
.L_x_122:
[----:B------:R-:W-:Y:S05]  /*7870*/  BSYNC B1 ;  /* 0x0000000000017941 */ /* 0x000fea0003800000 */
.L_x_121:
        /* <DEDUP_REMOVED lines=12> */
.L_x_124:
[----:B------:R-:W-:Y:S05]  /*7940*/  BSYNC B1 ;  /* 0x0000000000017941 */ /* 0x000fea0003800000 */
.L_x_123:
        /* <DEDUP_REMOVED lines=12> */
.L_x_126:
[----:B------:R-:W-:Y:S05]  /*7a10*/  BSYNC B1 ;  /* 0x0000000000017941 */ /* 0x000fea0003800000 */
.L_x_125:
        /* <DEDUP_REMOVED lines=12> */
.L_x_128:
[----:B------:R-:W-:Y:S05]  /*7ae0*/  BSYNC B1 ;  /* 0x0000000000017941 */ /* 0x000fea0003800000 */
.L_x_127:
        /* <DEDUP_REMOVED lines=12> */
.L_x_130:
[----:B------:R-:W-:Y:S05]  /*7bb0*/  BSYNC B1 ;  /* 0x0000000000017941 */ /* 0x000fea0003800000 */
.L_x_129:
        /* <DEDUP_REMOVED lines=12> */
.L_x_132:
[----:B------:R-:W-:Y:S05]  /*7c80*/  BSYNC B1 ;  /* 0x0000000000017941 */ /* 0x000fea0003800000 */
.L_x_131:
        /* <DEDUP_REMOVED lines=12> */
.L_x_134:
[----:B------:R-:W-:Y:S05]  /*7d50*/  BSYNC B1 ;  /* 0x0000000000017941 */ /* 0x000fea0003800000 */
.L_x_133:
        /* <DEDUP_REMOVED lines=12> */
.L_x_136:
[----:B------:R-:W-:Y:S05]  /*7e20*/  BSYNC B1 ;  /* 0x0000000000017941 */ /* 0x000fea0003800000 */
.L_x_135:
        /* <DEDUP_REMOVED lines=12> */
.L_x_138:
[----:B------:R-:W-:Y:S05]  /*7ef0*/  BSYNC B1 ;  /* 0x0000000000017941 */ /* 0x000fea0003800000 */
.L_x_137:
        /* <DEDUP_REMOVED lines=12> */
.L_x_140:
[----:B------:R-:W-:Y:S05]  /*7fc0*/  BSYNC B1 ;  /* 0x0000000000017941 */ /* 0x000fea0003800000 */
.L_x_139:
        /* <DEDUP_REMOVED lines=12> */
.L_x_142:
[----:B------:R-:W-:Y:S05]  /*8090*/  BSYNC B1 ;  /* 0x0000000000017941 */ /* 0x000fea0003800000 */
.L_x_141:
        /* <DEDUP_REMOVED lines=12> */
.L_x_144:
[----:B------:R-:W-:Y:S05]  /*8160*/  BSYNC B1 ;  /* 0x0000000000017941 */ /* 0x000fea0003800000 */
.L_x_143:
        /* <DEDUP_REMOVED lines=12> */
.L_x_146:
[----:B------:R-:W-:Y:S05]  /*8230*/  BSYNC B1 ;  /* 0x0000000000017941 */ /* 0x000fea0003800000 */
.L_x_145:
        /* <DEDUP_REMOVED lines=12> */
.L_x_148:
[----:B------:R-:W-:Y:S05]  /*8300*/  BSYNC B1 ;  /* 0x0000000000017941 */ /* 0x000fea0003800000 */
.L_x_147:
        /* <DEDUP_REMOVED lines=12> */
.L_x_150:
[----:B------:R-:W-:Y:S05]  /*83d0*/  BSYNC B1 ;  /* 0x0000000000017941 */ /* 0x000fea0003800000 */
.L_x_149:
        /* <DEDUP_REMOVED lines=12> */
.L_x_152:
[----:B------:R-:W-:Y:S05]  /*84a0*/  BSYNC B1 ;  /* 0x0000000000017941 */ /* 0x000fea0003800000 */
.L_x_151:
        /* <DEDUP_REMOVED lines=12> */
.L_x_154:
[----:B------:R-:W-:Y:S05]  /*8570*/  BSYNC B1 ;  /* 0x0000000000017941 */ /* 0x000fea0003800000 */
.L_x_153:
        /* <DEDUP_REMOVED lines=12> */
.L_x_156:
[----:B------:R-:W-:Y:S05]  /*8640*/  BSYNC B1 ;  /* 0x0000000000017941 */ /* 0x000fea0003800000 */
.L_x_155:
[----:B-----5:R-:W-:Y:S01]  /*8650*/  LOP3.LUT R44, R44, 0xff, RZ, 0xc0, !PT ;  /* 0x000000ff2c2c7812 */ /* 0x020fe200078ec0ff */
[----:B------:R-:W-:Y:S01]  /*8660*/  BSSY B1, `(.L_x_157) ;  /* 0x000000b000017945 */ /* 0x000fe20003800000 */
[----:B------:R-:W-:Y:S02]  /*8670*/  ISETP.LT.OR P2, PT, R42, 0x79, !P1 ;  /* 0x000000792a00780c */ /* 0x000fe40004f41670 */
[----:B------:R-:W-:Y:S02]  /*8680*/  F2FP.F16.E4M3.UNPACK_B R44, R44 ;  /* 0x0000002cff2c723e */ /* 0x000fe400020006ff */
[----:B0-2---:R-:W-:-:S03]  /*8690*/  PRMT R32, RZ, 0x7610, R32 ;  /* 0x00007610ff207816 */ /* 0x005fc60000000020 */
[----:B------:R-:W-:-:S05]  /*86a0*/  HADD2.F32 R44, -RZ, R44.H0_H0 ;  /* 0x2000002cff2c7230 */ /* 0x000fca0000004100 */
[----:B------:R-:W-:-:S04]  /*86b0*/  FMUL R44, R44, UR21 ;  /* 0x000000152c2c7c20 */ /* 0x000fc80008400000 */
[----:B------:R-:W-:-:S05]  /*86c0*/  FFMA R44, R165, UR20, R44 ;  /* 0x00000014a52c7c23 */ /* 0x000fca000800002c */
[----:B------:R-:W-:-:S05]  /*86d0*/  F2FP.SATFINITE.E4M3.F32.PACK_AB_MERGE_C R33, RZ, R44, RZ ;  /* 0x0000002cff21723e */ /* 0x000fca00048070ff */
[----:B------:R0:W-:Y:S01]  /*86e0*/  @!P0 STG.E.U8 desc[UR16][R24.64+0x79], R33 ;  /* 0x0000792118008986 */ /* 0x0001e2000c101110 */
[----:B------:R-:W-:Y:S05]  /*86f0*/  @P2 BRA `(.L_x_158) ;  /* 0x0000000000042947 */ /* 0x000fea0003800000 */
[----:B------:R2:W5:Y:S02]  /*8700*/  LDG.E.U8 R32, desc[UR16][R34.64+0x78] ;  /* 0x0000781022207981 */ /* 0x000564000c1e1100 */
.L_x_158:
[----:B------:R-:W-:Y:S05]  /*8710*/  BSYNC B1 ;  /* 0x0000000000017941 */ /* 0x000fea0003800000 */
.L_x_157:
[----:B-----5:R-:W-:Y:S01]  /*8720*/  LOP3.LUT R32, R32, 0xff, RZ, 0xc0, !PT ;  /* 0x000000ff20207812 */ /* 0x020fe200078ec0ff */
[----:B------:R-:W-:Y:S01]  /*8730*/  BSSY B1, `(.L_x_159) ;  /* 0x000000b000017945 */ /* 0x000fe20003800000 */
[----:B------:R-:W-:Y:S02]  /*8740*/  ISETP.LT.OR P1, PT, R42, 0x7a, !P1 ;  /* 0x0000007a2a00780c */ /* 0x000fe40004f21670 */
[----:B------:R-:W-:Y:S02]  /*8750*/  F2FP.F16.E4M3.UNPACK_B R32, R32 ;  /* 0x00000020ff20723e */ /* 0x000fe400020006ff */
[----:B01--4-:R-:W-:-:S03]  /*8760*/  PRMT R24, RZ, 0x7610, R24 ;  /* 0x00007610ff187816 */ /* 0x013fc60000000018 */
[----:B------:R-:W-:-:S05]  /*8770*/  HADD2.F32 R32, -RZ, R32.H0_H0 ;  /* 0x20000020ff207230 */ /* 0x000fca0000004100 */
[----:B------:R-:W-:-:S04]  /*8780*/  FMUL R25, R32, UR21 ;  /* 0x0000001520197c20 */ /* 0x000fc80008400000 */
[----:B------:R-:W-:-:S05]  /*8790*/  FFMA R25, R164, UR20, R25 ;  /* 0x00000014a4197c23 */ /* 0x000fca0008000019 */
[----:B------:R-:W-:-:S05]  /*87a0*/  F2FP.SATFINITE.E4M3.F32.PACK_AB_MERGE_C R25, RZ, R25, RZ ;  /* 0x00000019ff19723e */ /* 0x000fca00048070ff */
[----:B------:R0:W-:Y:S01]  /*87b0*/  @!P2 STG.E.U8 desc[UR16][R26.64+0x78], R25 ;  /* 0x000078191a00a986 */ /* 0x0001e2000c101110 */
[----:B------:R-:W-:Y:S05]  /*87c0*/  @P1 BRA `(.L_x_160) ;  /* 0x0000000000041947 */ /* 0x000fea0003800000 */
[----:B------:R1:W5:Y:S02]  /*87d0*/  LDG.E.U8 R24, desc[UR16][R34.64+0x79] ;  /* 0x0000791022187981 */ /* 0x000364000c1e1100 */
.L_x_160:
[----:B------:R-:W-:Y:S05]  /*87e0*/  BSYNC B1 ;  /* 0x0000000000017941 */ /* 0x000fea0003800000 */
.L_x_159:
[----:B-----5:R-:W-:Y:S01]  /*87f0*/  LOP3.LUT R24, R24, 0xff, RZ, 0xc0, !PT ;  /* 0x000000ff18187812 */ /* 0x020fe200078ec0ff */
[----:B------:R-:W-:Y:S01]  /*8800*/  BSSY B1, `(.L_x_161) ;  /* 0x0000013000017945 */ /* 0x000fe20003800000 */
[----:B------:R-:W-:Y:S02]  /*8810*/  IADD3 R33, P0, R43, 0x80, RZ ;  /* 0x000000802b217810 */ /* 0x000fe40007f1e0ff */
[----:B------:R-:W-:-:S03]  /*8820*/  F2FP.F16.E4M3.UNPACK_B R24, R24 ;  /* 0x00000018ff18723e */ /* 0x000fc600020006ff */
[----:B0-----:R-:W-:Y:S01]  /*8830*/  IMAD.X R25, RZ, RZ, R39, P0 ;  /* 0x000000ffff197224 */ /* 0x001fe200000e0627 */
[----:B------:R-:W-:Y:S01]  /*8840*/  ISETP.GE.AND P0, PT, R41, 0x81, PT ;  /* 0x000000812900780c */ /* 0x000fe20003f06270 */
[----:B------:R-:W-:Y:S02]  /*8850*/  HADD2.F32 R24, -RZ, R24.H0_H0 ;  /* 0x20000018ff187230 */ /* 0x000fe40000004100 */
[----:B-123--:R-:W-:Y:S01]  /*8860*/  IMAD R34, R25, UR6, RZ ;  /* 0x0000000619227c24 */ /* 0x00efe2000f8e02ff */
        /* <DEDUP_REMOVED lines=12> */
.L_x_162:
[----:B------:R-:W-:Y:S05]  /*8930*/  BSYNC B1 ;  /* 0x0000000000017941 */ /* 0x000fea0003800000 */
.L_x_161:
[----:B-----5:R-:W-:Y:S01]  /*8940*/  LOP3.LUT R32, R32, 0xff, RZ, 0xc0, !PT ;  /* 0x000000ff20207812 */ /* 0x020fe200078ec0ff */
[----:B------:R-:W-:Y:S01]  /*8950*/  BSSY B1, `(.L_x_163) ;  /* 0x000000b000017945 */ /* 0x000fe20003800000 */
[----:B------:R-:W-:Y:S02]  /*8960*/  ISETP.LT.OR P2, PT, R42, 0x2, !P0 ;  /* 0x000000022a00780c */ /* 0x000fe40004741670 */
[----:B------:R-:W-:Y:S02]  /*8970*/  F2FP.F16.E4M3.UNPACK_B R32, R32 ;  /* 0x00000020ff20723e */ /* 0x000fe400020006ff */
[----:B0-----:R-:W-:-:S03]  /*8980*/  PRMT R26, RZ, 0x7610, R26 ;  /* 0x00007610ff1a7816 */ /* 0x001fc6000000001a */
[----:B------:R-:W-:-:S05]  /*8990*/  HADD2.F32 R32, -RZ, R32.H0_H0 ;  /* 0x20000020ff207230 */ /* 0x000fca0000004100 */
[----:B------:R-:W-:-:S04]  /*89a0*/  FMUL R27, R32, UR21 ;  /* 0x00000015201b7c20 */ /* 0x000fc80008400000 */
[----:B------:R-:W-:-:S05]  /*89b0*/  FFMA R27, R162, UR20, R27 ;  /* 0x00000014a21b7c23 */ /* 0x000fca000800001b */
[----:B------:R-:W-:-:S05]  /*89c0*/  F2FP.SATFINITE.E4M3.F32.PACK_AB_MERGE_C R27, RZ, R27, RZ ;  /* 0x0000001bff1b723e */ /* 0x000fca00048070ff */
[----:B------:R0:W-:Y:S01]  /*89d0*/  @!P3 STG.E.U8 desc[UR16][R28.64], R27 ;  /* 0x0000001b1c00b986 */ /* 0x0001e2000c101110 */
[----:B------:R-:W-:Y:S05]  /*89e0*/  @P2 BRA `(.L_x_164) ;  /* 0x0000000000042947 */ /* 0x000fea0003800000 */
[----:B------:R2:W5:Y:S02]  /*89f0*/  LDG.E.U8 R26, desc[UR16][R24.64+0x1] ;  /* 0x00000110181a7981 */ /* 0x000564000c1e1100 */
.L_x_164:
[----:B------:R-:W-:Y:S05]  /*8a00*/  BSYNC B1 ;  /* 0x0000000000017941 */ /* 0x000fea0003800000 */
.L_x_163:
[----:B-----5:R-:W-:Y:S01]  /*8a10*/  LOP3.LUT R26, R26, 0xff, RZ, 0xc0, !PT ;  /* 0x000000ff1a1a7812 */ /* 0x020fe200078ec0ff */
[----:B------:R-:W-:Y:S01]  /*8a20*/  BSSY B1, `(.L_x_165) ;  /* 0x0000013000017945 */ /* 0x000fe20003800000 */
[----:B------:R-:W-:Y:S02]  /*8a30*/  IADD3 R43, P1, R43, 0x88, RZ ;  /* 0x000000882b2b7810 */ /* 0x000fe40007f3e0ff */
[----:B------:R-:W-:Y:S02]  /*8a40*/  F2FP.F16.E4M3.UNPACK_B R26, R26 ;  /* 0x0000001aff1a723e */ /* 0x000fe400020006ff */
[----:B------:R-:W-:Y:S01]  /*8a50*/  PRMT R32, RZ, 0x7610, R32 ;  /* 0x00007610ff207816 */ /* 0x000fe20000000020 */
[----:B------:R-:W-:Y:S01]  /*8a60*/  IMAD.X R38, RZ, RZ, R39, P1 ;  /* 0x000000ffff267224 */ /* 0x000fe200008e0627 */
[----:B------:R-:W-:Y:S01]  /*8a70*/  ISETP.GE.AND P1, PT, R41, 0x89, PT ;  /* 0x000000892900780c */ /* 0x000fe20003f26270 */
[----:B------:R-:W-:Y:S02]  /*8a80*/  HADD2.F32 R26, -RZ, R26.H0_H0 ;  /* 0x2000001aff1a7230 */ /* 0x000fe40000004100 */
[----:B------:R-:W-:Y:S01]  /*8a90*/  IMAD R38, R38, UR6, RZ ;  /* 0x0000000626267c24 */ /* 0x000fe2000f8e02ff */
[----:B------:R-:W-:Y:S01]  /*8aa0*/  ISETP.LT.OR P5, PT, R42, 0x1, !P1 ;  /* 0x000000012a00780c */ /* 0x000fe20004fa1670 */
[----:B------:R-:W-:-:S04]  /*8ab0*/  IMAD.WIDE.U32 R36, R43, UR6, R36 ;  /* 0x000000062b247c25 */ /* 0x000fc8000f8e0024 */
[----:B------:R-:W-:Y:S01]  /*8ac0*/  FMUL R26, R26, UR21 ;  /* 0x000000151a1a7c20 */ /* 0x000fe20008400000 */
[----:B------:R-:W-:-:S03]  /*8ad0*/  IMAD R43, R43, UR7, R38 ;  /* 0x000000072b2b7c24 */ /* 0x000fc6000f8e0226 */
[----:B------:R-:W-:Y:S01]  /*8ae0*/  FFMA R161, R161, UR20, R26 ;  /* 0x00000014a1a17c23 */ /* 0x000fe2000800001a */
[----:B------:R-:W-:-:S04]  /*8af0*/  IADD3 R26, P3, R36, UR8, RZ ;  /* 0x00000008241a7c10 */ /* 0x000fc8000ff7e0ff */
[----:B------:R-:W-:Y:S02]  /*8b00*/  F2FP.SATFINITE.E4M3.F32.PACK_AB_MERGE_C R161, RZ, R161, RZ ;  /* 0x000000a1ffa1723e */ /* 0x000fe400048070ff */
[----:B0-----:R-:W-:-:S03]  /*8b10*/  IADD3.X R27, R37, UR9, R43, P3, !PT ;  /* 0x00000009251b7c10 */ /* 0x001fc60009ffe42b */
[----:B------:R0:W-:Y:S01]  /*8b20*/  @!P2 STG.E.U8 desc[UR16][R28.64+0x1], R161 ;  /* 0x000001a11c00a986 */ /* 0x0001e2000c101110 */
[----:B------:R-:W-:Y:S05]  /*8b30*/  @P5 BRA `(.L_x_166) ;  /* 0x0000000000045947 */ /* 0x000fea0003800000 */
[----:B------:R3:W5:Y:S02]  /*8b40*/  LDG.E.U8 R32, desc[UR16][R26.64] ;  /* 0x000000101a207981 */ /* 0x000764000c1e1100 */
.L_x_166:
[----:B------:R-:W-:Y:S05]  /*8b50*/  BSYNC B1 ;  /* 0x0000000000017941 */ /* 0x000fea0003800000 */
.L_x_165:
        /* <DEDUP_REMOVED lines=12> */
.L_x_168:
[----:B------:R-:W-:Y:S05]  /*8c20*/  BSYNC B1 ;  /* 0x0000000000017941 */ /* 0x000fea0003800000 */
.L_x_167:
        /* <DEDUP_REMOVED lines=12> */
.L_x_170:
[----:B------:R-:W-:Y:S05]  /*8cf0*/  BSYNC B1 ;  /* 0x0000000000017941 */ /* 0x000fea0003800000 */
.L_x_169:
        /* <DEDUP_REMOVED lines=12> */
.L_x_172:
[----:B------:R-:W-:Y:S05]  /*8dc0*/  BSYNC B1 ;  /* 0x0000000000017941 */ /* 0x000fea0003800000 */
.L_x_171:
        /* <DEDUP_REMOVED lines=12> */
.L_x_174:
[----:B------:R-:W-:Y:S05]  /*8e90*/  BSYNC B1 ;  /* 0x0000000000017941 */ /* 0x000fea0003800000 */
.L_x_173:
        /* <DEDUP_REMOVED lines=12> */
.L_x_176:
[----:B------:R-:W-:Y:S05]  /*8f60*/  BSYNC B1 ;  /* 0x0000000000017941 */ /* 0x000fea0003800000 */
.L_x_175:
        /* <DEDUP_REMOVED lines=12> */
.L_x_178:
[----:B------:R-:W-:Y:S05]  /*9030*/  BSYNC B1 ;  /* 0x0000000000017941 */ /* 0x000fea0003800000 */
.L_x_177:
        /* <DEDUP_REMOVED lines=12> */
.L_x_180:
[----:B------:R-:W-:Y:S05]  /*9100*/  BSYNC B1 ;  /* 0x0000000000017941 */ /* 0x000fea0003800000 */
.L_x_179:
        /* <DEDUP_REMOVED lines=12> */
.L_x_182:
[----:B------:R-:W-:Y:S05]  /*91d0*/  BSYNC B1 ;  /* 0x0000000000017941 */ /* 0x000fea0003800000 */
.L_x_181:
        /* <DEDUP_REMOVED lines=12> */
.L_x_184:
[----:B------:R-:W-:Y:S05]  /*92a0*/  BSYNC B1 ;  /* 0x0000000000017941 */ /* 0x000fea0003800000 */
.L_x_183:
[----:B-----5:R-:W-:Y:S01]  /*92b0*/  LOP3.LUT R32, R32, 0xff, RZ, 0xc0, !PT ;  /* 0x000000ff20207812 */ /* 0x020fe200078ec0ff */
[----:B------:R-:W-:Y:S01]  /*92c0*/  BSSY B1, `(.L_x_185) ;  /* 0x000000b000017945 */ /* 0x000fe20003800000 */
[----:B------:R-:W-:Y:S02]  /*92d0*/  ISETP.LT.OR P3, PT, R42, 0x19, !P0 ;  /* 0x000000192a00780c */ /* 0x000fe40004761670 */
[----:B------:R-:W-:-:S05]  /*92e0*/  F2FP.F16.E4M3.UNPACK_B R32, R32 ;  /* 0x00000020ff20723e */ /* 0x000fca00020006ff */
[----:B------:R-:W-:-:S05]  /*92f0*/  HADD2.F32 R32, -RZ, R32.H0_H0 ;  /* 0x20000020ff207230 */ /* 0x000fca0000004100 */
[----:B------:R-:W-:-:S04]  /*9300*/  FMUL R32, R32, UR21 ;  /* 0x0000001520207c20 */ /* 0x000fc80008400000 */
[----:B------:R-:W-:Y:S01]  /*9310*/  FFMA R32, R23, UR20, R32 ;  /* 0x0000001417207c23 */ /* 0x000fe20008000020 */
[----:B------:R-:W-:-:S04]  /*9320*/  PRMT R23, RZ, 0x7610, R23 ;  /* 0x00007610ff177816 */ /* 0x000fc80000000017 */
[----:B----4-:R-:W-:-:S05]  /*9330*/  F2FP.SATFINITE.E4M3.F32.PACK_AB_MERGE_C R33, RZ, R32, RZ ;  /* 0x00000020ff21723e */ /* 0x010fca00048070ff */
[----:B------:R4:W-:Y:S01]  /*9340*/  @!P2 STG.E.U8 desc[UR16][R30.64+0x11], R33 ;  /* 0x000011211e00a986 */ /* 0x0009e2000c101110 */
[----:B------:R-:W-:Y:S05]  /*9350*/  @P3 BRA `(.L_x_186) ;  /* 0x0000000000043947 */ /* 0x000fea0003800000 */
[----:B------:R0:W5:Y:S02]  /*9360*/  LDG.E.U8 R23, desc[UR16][R24.64+0x18] ;  /* 0x0000181018177981 */ /* 0x000164000c1e1100 */
.L_x_186:
[----:B------:R-:W-:Y:S05]  /*9370*/  BSYNC B1 ;  /* 0x0000000000017941 */ /* 0x000fea0003800000 */
.L_x_185:
        /* <DEDUP_REMOVED lines=8> */
[----:B------:R-:W-:-:S05]  /*9400*/  F2FP.SATFINITE.E4M3.F32.PACK_AB_MERGE_C R23, RZ, R23, RZ ;  /* 0x00000017ff17723e */ /* 0x000fca00048070ff */
[----:B------:R0:W-:Y:S01]  /*9410*/  @!P3 STG.E.U8 desc[UR16][R28.64+0x18], R23 ;  /* 0x000018171c00b986 */ /* 0x0001e2000c101110 */
[----:B------:R-:W-:Y:S05]  /*9420*/  @P2 BRA `(.L_x_188) ;  /* 0x0000000000042947 */ /* 0x000fea0003800000 */
[----:B------:R0:W5:Y:S02]  /*9430*/  LDG.E.U8 R22, desc[UR16][R24.64+0x19] ;  /* 0x0000191018167981 */ /* 0x000164000c1e1100 */
.L_x_188:
[----:B------:R-:W-:Y:S05]  /*9440*/  BSYNC B1 ;  /* 0x0000000000017941 */ /* 0x000fea0003800000 */
.L_x_187:
        /* <DEDUP_REMOVED lines=8> */
[----:B0-----:R-:W-:-:S05]  /*94d0*/  F2FP.SATFINITE.E4M3.F32.PACK_AB_MERGE_C R23, RZ, R22, RZ ;  /* 0x00000016ff17723e */ /* 0x001fca00048070ff */
[----:B------:R0:W-:Y:S01]  /*94e0*/  @!P2 STG.E.U8 desc[UR16][R28.64+0x19], R23 ;  /* 0x000019171c00a986 */ /* 0x0001e2000c101110 */
[----:B------:R-:W-:Y:S05]  /*94f0*/  @P3 BRA `(.L_x_190) ;  /* 0x0000000000043947 */ /* 0x000fea0003800000 */
[----:B------:R0:W5:Y:S02]  /*9500*/  LDG.E.U8 R21, desc[UR16][R26.64+0x18] ;  /* 0x000018101a157981 */ /* 0x000164000c1e1100 */
.L_x_190:
[----:B------:R-:W-:Y:S05]  /*9510*/  BSYNC B1 ;  /* 0x0000000000017941 */ /* 0x000fea0003800000 */
.L_x_189:
        /* <DEDUP_REMOVED lines=12> */
.L_x_192:
[----:B------:R-:W-:Y:S05]  /*95e0*/  BSYNC B1 ;  /* 0x0000000000017941 */ /* 0x000fea0003800000 */
.L_x_191:
        /* <DEDUP_REMOVED lines=12> */
.L_x_194:
[----:B------:R-:W-:Y:S05]  /*96b0*/  BSYNC B1 ;  /* 0x0000000000017941 */ /* 0x000fea0003800000 */
.L_x_193:
        /* <DEDUP_REMOVED lines=12> */
.L_x_196:
[----:B------:R-:W-:Y:S05]  /*9780*/  BSYNC B1 ;  /* 0x0000000000017941 */ /* 0x000fea0003800000 */
.L_x_195:
        /* <DEDUP_REMOVED lines=12> */
.L_x_198:
[----:B------:R-:W-:Y:S05]  /*9850*/  BSYNC B1 ;  /* 0x0000000000017941 */ /* 0x000fea0003800000 */
.L_x_197:
        /* <DEDUP_REMOVED lines=12> */
.L_x_200:
[----:B------:R-:W-:Y:S05]  /*9920*/  BSYNC B1 ;  /* 0x0000000000017941 */ /* 0x000fea0003800000 */
.L_x_199:
        /* <DEDUP_REMOVED lines=12> */
.L_x_202:
[----:B------:R-:W-:Y:S05]  /*99f0*/  BSYNC B1 ;  /* 0x0000000000017941 */ /* 0x000fea0003800000 */
.L_x_201:
        /* <DEDUP_REMOVED lines=12> */
.L_x_204:
[----:B------:R-:W-:Y:S05]  /*9ac0*/  BSYNC B1 ;  /* 0x0000000000017941 */ /* 0x000fea0003800000 */
.L_x_203:
        /* <DEDUP_REMOVED lines=12> */
.L_x_206:
[----:B------:R-:W-:Y:S05]  /*9b90*/  BSYNC B1 ;  /* 0x0000000000017941 */ /* 0x000fea0003800000 */
.L_x_205:
        /* <DEDUP_REMOVED lines=12> */
.L_x_208:
[----:B------:R-:W-:Y:S05]  /*9c60*/  BSYNC B1 ;  /* 0x0000000000017941 */ /* 0x000fea0003800000 */
.L_x_207:
        /* <DEDUP_REMOVED lines=12> */
.L_x_210:
[----:B------:R-:W-:Y:S05]  /*9d30*/  BSYNC B1 ;  /* 0x0000000000017941 */ /* 0x000fea0003800000 */
.L_x_209:
        /* <DEDUP_REMOVED lines=12> */
.L_x_212:
[----:B------:R-:W-:Y:S05]  /*9e00*/  BSYNC B1 ;  /* 0x0000000000017941 */ /* 0x000fea0003800000 */
.L_x_211:
        /* <DEDUP_REMOVED lines=12> */
.L_x_214:
[----:B------:R-:W-:Y:S05]  /*9ed0*/  BSYNC B1 ;  /* 0x0000000000017941 */ /* 0x000fea0003800000 */
.L_x_213:
        /* <DEDUP_REMOVED lines=12> */
.L_x_216:
[----:B------:R-:W-:Y:S05]  /*9fa0*/  BSYNC B1 ;  /* 0x0000000000017941 */ /* 0x000fea0003800000 */
.L_x_215:
        /* <DEDUP_REMOVED lines=12> */
.L_x_218:
[----:B------:R-:W-:Y:S05]  /*a070*/  BSYNC B1 ;  /* 0x0000000000017941 */ /* 0x000fea0003800000 */
.L_x_217:
        /* <DEDUP_REMOVED lines=12> */
.L_x_220:
[----:B------:R-:W-:Y:S05]  /*a140*/  BSYNC B1 ;  /* 0x0000000000017941 */ /* 0x000fea0003800000 */
.L_x_219:
        /* <DEDUP_REMOVED lines=12> */
.L_x_222:
[----:B------:R-:W-:Y:S05]  /*a210*/  BSYNC B1 ;  /* 0x0000000000017941 */ /* 0x000fea0003800000 */
.L_x_221:
        /* <DEDUP_REMOVED lines=12> */
.L_x_224:
[----:B------:R-:W-:Y:S05]  /*a2e0*/  BSYNC B1 ;  /* 0x0000000000017941 */ /* 0x000fea0003800000 */
.L_x_223:
        /* <DEDUP_REMOVED lines=12> */
.L_x_226:
[----:B------:R-:W-:Y:S05]  /*a3b0*/  BSYNC B1 ;  /* 0x0000000000017941 */ /* 0x000fea0003800000 */
.L_x_225:
        /* <DEDUP_REMOVED lines=12> */
.L_x_228:
[----:B------:R-:W-:Y:S05]  /*a480*/  BSYNC B1 ;  /* 0x0000000000017941 */ /* 0x000fea0003800000 */
.L_x_227:
[----:B-----5:R-:W-:Y:S01]  /*a490*/  LOP3.LUT R2, R2, 0xff, RZ, 0xc0, !PT ;  /* 0x000000ff02027812 */ /* 0x020fe200078ec0ff */
[----:B------:R-:W-:Y:S01]  /*a4a0*/  BSSY B1, `(.L_x_229) ;  /* 0x000000b000017945 */ /* 0x000fe20003800000 */
[----:B------:R-:W-:Y:S02]  /*a4b0*/  ISETP.LT.OR P3, PT, R42, 0x41, !P1 ;  /* 0x000000412a00780c */ /* 0x000fe40004f61670 */
[----:B------:R-:W-:-:S05]  /*a4c0*/  F2FP.F16.E4M3.UNPACK_B R2, R2 ;  /* 0x00000002ff02723e */ /* 0x000fca00020006ff */
[----:B------:R-:W-:-:S05]  /*a4d0*/  HADD2.F32 R2, -RZ, R2.H0_H0 ;  /* 0x20000002ff027230 */ /* 0x000fca0000004100 */
[----:B0-----:R-:W-:-:S04]  /*a4e0*/  FMUL R3, R2, UR21 ;  /* 0x0000001502037c20 */ /* 0x001fc80008400000 */
[----:B------:R-:W-:Y:S01]  /*a4f0*/  FFMA R3, R0, UR20, R3 ;  /* 0x0000001400037c23 */ /* 0x000fe20008000003 */
[----:B------:R-:W-:-:S04]  /*a500*/  PRMT R0, RZ, 0x7610, R0 ;  /* 0x00007610ff007816 */ /* 0x000fc80000000000 */
[----:B------:R-:W-:-:S05]  /*a510*/  F2FP.SATFINITE.E4M3.F32.PACK_AB_MERGE_C R3, RZ, R3, RZ ;  /* 0x00000003ff03723e */ /* 0x000fca00048070ff */
[----:B------:R0:W-:Y:S01]  /*a520*/  @!P2 STG.E.U8 desc[UR16][R28.64+0x41], R3 ;  /* 0x000041031c00a986 */ /* 0x0001e2000c101110 */
[----:B------:R-:W-:Y:S05]  /*a530*/  @P3 BRA `(.L_x_230) ;  /* 0x0000000000043947 */ /* 0x000fea0003800000 */
[----:B------:R0:W5:Y:S02]  /*a540*/  LDG.E.U8 R0, desc[UR16][R26.64+0x40] ;  /* 0x000040101a007981 */ /* 0x000164000c1e1100 */
.L_x_230:
[----:B------:R-:W-:Y:S05]  /*a550*/  BSYNC B1 ;  /* 0x0000000000017941 */ /* 0x000fea0003800000 */
.L_x_229:
[----:B------:R-:W2:Y:S01]  /*a560*/  LDL.LU R2, [R1] ;  /* 0x0000000001027983 */ /* 0x000ea20000300800 */
[----:B-----5:R-:W-:Y:S01]  /*a570*/  LOP3.LUT R0, R0, 0xff, RZ, 0xc0, !PT ;  /* 0x000000ff00007812 */ /* 0x020fe200078ec0ff */
[----:B------:R-:W-:Y:S01]  /*a580*/  BSSY B1, `(.L_x_231) ;  /* 0x000000b000017945 */ /* 0x000fe20003800000 */
[----:B------:R-:W-:Y:S02]  /*a590*/  ISETP.LT.OR P2, PT, R42, 0x42, !P1 ;  /* 0x000000422a00780c */ /* 0x000fe40004f41670 */
[----:B------:R-:W-:-:S05]  /*a5a0*/  F2FP.F16.E4M3.UNPACK_B R0, R0 ;  /* 0x00000000ff00723e */ /* 0x000fca00020006ff */
[----:B------:R-:W-:-:S05]  /*a5b0*/  HADD2.F32 R0, -RZ, R0.H0_H0 ;  /* 0x20000000ff007230 */ /* 0x000fca0000004100 */
[----:B------:R-:W-:-:S04]  /*a5c0*/  FMUL R0, R0, UR21 ;  /* 0x0000001500007c20 */ /* 0x000fc80008400000 */
[----:B--2---:R-:W-:-:S05]  /*a5d0*/  FFMA R0, R2, UR20, R0 ;  /* 0x0000001402007c23 */ /* 0x004fca0008000000 */
[----:B0-----:R-:W-:Y:S02]  /*a5e0*/  F2FP.SATFINITE.E4M3.F32.PACK_AB_MERGE_C R3, RZ, R0, RZ ;  /* 0x00000000ff03723e */ /* 0x001fe400048070ff */
[----:B------:R-:W-:-:S03]  /*a5f0*/  PRMT R0, RZ, 0x7610, R0 ;  /* 0x00007610ff007816 */ /* 0x000fc60000000000 */
[----:B------:R0:W-:Y:S01]  /*a600*/  @!P3 STG.E.U8 desc[UR16][R30.64+0x40], R3 ;  /* 0x000040031e00b986 */ /* 0x0001e2000c101110 */
[----:B------:R-:W-:Y:S05]  /*a610*/  @P2 BRA `(.L_x_232) ;  /* 0x0000000000042947 */ /* 0x000fea0003800000 */
[----:B------:R2:W5:Y:S02]  /*a620*/  LDG.E.U8 R0, desc[UR16][R26.64+0x41] ;  /* 0x000041101a007981 */ /* 0x000564000c1e1100 */
.L_x_232:
[----:B------:R-:W-:Y:S05]  /*a630*/  BSYNC B1 ;  /* 0x0000000000017941 */ /* 0x000fea0003800000 */
.L_x_231:
[----:B------:R-:W3:Y:S01]  /*a640*/  LDL.LU R2, [R1+0x4] ;  /* 0x0000040001027983 */ /* 0x000ee20000300800 */
[----:B-----5:R-:W-:Y:S01]  /*a650*/  LOP3.LUT R0, R0, 0xff, RZ, 0xc0, !PT ;  /* 0x000000ff00007812 */ /* 0x020fe200078ec0ff */
[----:B------:R-:W-:Y:S01]  /*a660*/  BSSY B1, `(.L_x_233) ;  /* 0x000000b000017945 */ /* 0x000fe20003800000 */
[----:B------:R-:W-:Y:S02]  /*a670*/  ISETP.LT.OR P3, PT, R42, 0x49, !P0 ;  /* 0x000000492a00780c */ /* 0x000fe40004761670 */
[----:B------:R-:W-:-:S05]  /*a680*/  F2FP.F16.E4M3.UNPACK_B R0, R0 ;  /* 0x00000000ff00723e */ /* 0x000fca00020006ff */
[----:B------:R-:W-:-:S05]  /*a690*/  HADD2.F32 R0, -RZ, R0.H0_H0 ;  /* 0x20000000ff007230 */ /* 0x000fca0000004100 */
[----:B------:R-:W-:-:S04]  /*a6a0*/  FMUL R0, R0, UR21 ;  /* 0x0000001500007c20 */ /* 0x000fc80008400000 */
[----:B---3--:R-:W-:-:S05]  /*a6b0*/  FFMA R0, R2, UR20, R0 ;  /* 0x0000001402007c23 */ /* 0x008fca0008000000 */
[----:B0-----:R-:W-:Y:S02]  /*a6c0*/  F2FP.SATFINITE.E4M3.F32.PACK_AB_MERGE_C R3, RZ, R0, RZ ;  /* 0x00000000ff03723e */ /* 0x001fe400048070ff */
[----:B------:R-:W-:-:S03]  /*a6d0*/  PRMT R0, RZ, 0x7610, R0 ;  /* 0x00007610ff007816 */ /* 0x000fc60000000000 */
[----:B------:R0:W-:Y:S01]  /*a6e0*/  @!P2 STG.E.U8 desc[UR16][R30.64+0x41], R3 ;  /* 0x000041031e00a986 */ /* 0x0001e2000c101110 */
[----:B------:R-:W-:Y:S05]  /*a6f0*/  @P3 BRA `(.L_x_234) ;  /* 0x0000000000043947 */ /* 0x000fea0003800000 */
[----:B------:R3:W5:Y:S02]  /*a700*/  LDG.E.U8 R0, desc[UR16][R24.64+0x48] ;  /* 0x0000481018007981 */ /* 0x000764000c1e1100 */
.L_x_234:
[----:B------:R-:W-:Y:S05]  /*a710*/  BSYNC B1 ;  /* 0x0000000000017941 */ /* 0x000fea0003800000 */
.L_x_233:
[----:B------:R-:W2:Y:S01]  /*a720*/  LDL.LU R2, [R1+0x8] ;  /* 0x0000080001027983 */ /* 0x000ea20000300800 */
        /* <DEDUP_REMOVED lines=12> */
.L_x_236:
[----:B------:R-:W-:Y:S05]  /*a7f0*/  BSYNC B1 ;  /* 0x0000000000017941 */ /* 0x000fea0003800000 */
.L_x_235:
        /* <DEDUP_REMOVED lines=13> */
.L_x_238:
[----:B------:R-:W-:Y:S05]  /*a8d0*/  BSYNC B1 ;  /* 0x0000000000017941 */ /* 0x000fea0003800000 */
.L_x_237:
        /* <DEDUP_REMOVED lines=13> */
.L_x_240:
[----:B------:R-:W-:Y:S05]  /*a9b0*/  BSYNC B1 ;  /* 0x0000000000017941 */ /* 0x000fea0003800000 */
.L_x_239:
        /* <DEDUP_REMOVED lines=13> */
.L_x_242:
[----:B------:R-:W-:Y:S05]  /*aa90*/  BSYNC B1 ;  /* 0x0000000000017941 */ /* 0x000fea0003800000 */
.L_x_241:
        /* <DEDUP_REMOVED lines=13> */
.L_x_244:
[----:B------:R-:W-:Y:S05]  /*ab70*/  BSYNC B1 ;  /* 0x0000000000017941 */ /* 0x000fea0003800000 */
.L_x_243:
        /* <DEDUP_REMOVED lines=13> */
.L_x_246:
[----:B------:R-:W-:Y:S05]  /*ac50*/  BSYNC B1 ;  /* 0x0000000000017941 */ /* 0x000fea0003800000 */
.L_x_245:
        /* <DEDUP_REMOVED lines=13> */
.L_x_248:
[----:B------:R-:W-:Y:S05]  /*ad30*/  BSYNC B1 ;  /* 0x0000000000017941 */ /* 0x000fea0003800000 */
.L_x_247:
        /* <DEDUP_REMOVED lines=13> */
.L_x_250:
[----:B------:R-:W-:Y:S05]  /*ae10*/  BSYNC B1 ;  /* 0x0000000000017941 */ /* 0x000fea0003800000 */
.L_x_249:
        /* <DEDUP_REMOVED lines=13> */
.L_x_252:
[----:B------:R-:W-:Y:S05]  /*aef0*/  BSYNC B1 ;  /* 0x0000000000017941 */ /* 0x000fea0003800000 */
.L_x_251:
        /* <DEDUP_REMOVED lines=13> */
.L_x_254:
[----:B------:R-:W-:Y:S05]  /*afd0*/  BSYNC B1 ;  /* 0x0000000000017941 */ /* 0x000fea0003800000 */
.L_x_253:
        /* <DEDUP_REMOVED lines=13> */
.L_x_256:
[----:B------:R-:W-:Y:S05]  /*b0b0*/  BSYNC B1 ;  /* 0x0000000000017941 */ /* 0x000fea0003800000 */
.L_x_255:
        /* <DEDUP_REMOVED lines=13> */
.L_x_258:
[----:B------:R-:W-:Y:S05]  /*b190*/  BSYNC B1 ;  /* 0x0000000000017941 */ /* 0x000fea0003800000 */
.L_x_257:
        /* <DEDUP_REMOVED lines=13> */
.L_x_260:
[----:B------:R-:W-:Y:S05]  /*b270*/  BSYNC B1 ;  /* 0x0000000000017941 */ /* 0x000fea0003800000 */
.L_x_259:
        /* <DEDUP_REMOVED lines=13> */
.L_x_262:
[----:B------:R-:W-:Y:S05]  /*b350*/  BSYNC B1 ;  /* 0x0000000000017941 */ /* 0x000fea0003800000 */
.L_x_261:
        /* <DEDUP_REMOVED lines=13> */
.L_x_264:
[----:B------:R-:W-:Y:S05]  /*b430*/  BSYNC B1 ;  /* 0x0000000000017941 */ /* 0x000fea0003800000 */
.L_x_263:
        /* <DEDUP_REMOVED lines=13> */
.L_x_266:
[----:B------:R-:W-:Y:S05]  /*b510*/  BSYNC B1 ;  /* 0x0000000000017941 */ /* 0x000fea0003800000 */
.L_x_265:
        /* <DEDUP_REMOVED lines=13> */
.L_x_268:
[----:B------:R-:W-:Y:S05]  /*b5f0*/  BSYNC B1 ;  /* 0x0000000000017941 */ /* 0x000fea0003800000 */
.L_x_267:
        /* <DEDUP_REMOVED lines=13> */
.L_x_270:
[----:B------:R-:W-:Y:S05]  /*b6d0*/  BSYNC B1 ;  /* 0x0000000000017941 */ /* 0x000fea0003800000 */
.L_x_269:
        /* <DEDUP_REMOVED lines=13> */
.L_x_272:
[----:B------:R-:W-:Y:S05]  /*b7b0*/  BSYNC B1 ;  /* 0x0000000000017941 */ /* 0x000fea0003800000 */
.L_x_271:
        /* <DEDUP_REMOVED lines=13> */
.L_x_274:
[----:B------:R-:W-:Y:S05]  /*b890*/  BSYNC B1 ;  /* 0x0000000000017941 */ /* 0x000fea0003800000 */
.L_x_273:
        /* <DEDUP_REMOVED lines=13> */
.L_x_276:
[----:B------:R-:W-:Y:S05]  /*b970*/  BSYNC B1 ;  /* 0x0000000000017941 */ /* 0x000fea0003800000 */
.L_x_275:
        /* <DEDUP_REMOVED lines=13> */
.L_x_278:
[----:B------:R-:W-:Y:S05]  /*ba50*/  BSYNC B1 ;  /* 0x0000000000017941 */ /* 0x000fea0003800000 */
.L_x_277:
        /* <DEDUP_REMOVED lines=13> */
.L_x_280:
[----:B------:R-:W-:Y:S05]  /*bb30*/  BSYNC B1 ;  /* 0x0000000000017941 */ /* 0x000fea0003800000 */
.L_x_279:
        /* <DEDUP_REMOVED lines=13> */
.L_x_282:
[----:B------:R-:W-:Y:S05]  /*bc10*/  BSYNC B1 ;  /* 0x0000000000017941 */ /* 0x000fea0003800000 */
.L_x_281:
        /* <DEDUP_REMOVED lines=13> */
.L_x_284:
[----:B------:R-:W-:Y:S05]  /*bcf0*/  BSYNC B1 ;  /* 0x0000000000017941 */ /* 0x000fea0003800000 */
.L_x_283:
        /* <DEDUP_REMOVED lines=13> */
.L_x_286:
[----:B------:R-:W-:Y:S05]  /*bdd0*/  BSYNC B1 ;  /* 0x0000000000017941 */ /* 0x000fea0003800000 */
.L_x_285:
        /* <DEDUP_REMOVED lines=13> */
.L_x_288:
[----:B------:R-:W-:Y:S05]  /*beb0*/  BSYNC B1 ;  /* 0x0000000000017941 */ /* 0x000fea0003800000 */
.L_x_287:
[----:B------:R-:W-:Y:S05]  /*bec0*/  @P1 BRA `(.L_x_289) ;  /* 0x0000002000ac1947 */ /* 0x000fea0003800000 */
[----:B------:R-:W2:Y:S01]  /*bed0*/  LDL.LU R2, [R1+0x74] ;  /* 0x0000740001027983 */ /* 0x000ea20000300800 */
[----:B-----5:R-:W-:-:S04]  /*bee0*/  LOP3.LUT R0, R0, 0xff, RZ, 0xc0, !PT ;  /* 0x000000ff00007812 */ /* 0x020fc800078ec0ff */
[----:B------:R-:W-:-:S05]  /*bef0*/  F2FP.F16.E4M3.UNPACK_B R0, R0 ;  /* 0x00000000ff00723e */ /* 0x000fca00020006ff */
[----:B------:R-:W-:-:S05]  /*bf00*/  HADD2.F32 R0, -RZ, R0.H0_H0 ;  /* 0x20000000ff007230 */ /* 0x000fca0000004100 */
[----:B------:R-:W-:-:S04]  /*bf10*/  FMUL R0, R0, UR21 ;  /* 0x0000001500007c20 */ /* 0x000fc80008400000 */
[----:B--2---:R-:W-:-:S05]  /*bf20*/  FFMA R0, R2, UR20, R0 ;  /* 0x0000001402007c23 */ /* 0x004fca0008000000 */
[----:B0-----:R-:W-:-:S05]  /*bf30*/  F2FP.SATFINITE.E4M3.F32.PACK_AB_MERGE_C R3, RZ, R0, RZ ;  /* 0x00000000ff03723e */ /* 0x001fca00048070ff */
[----:B------:R0:W-:Y:S01]  /*bf40*/  STG.E.U8 desc[UR16][R30.64+0x79], R3 ;  /* 0x000079031e007986 */ /* 0x0001e2000c101110 */
[----:B------:R-:W-:Y:S05]  /*bf50*/  BRA `(.L_x_289) ;  /* 0x0000002000887947 */ /* 0x000fea0003800000 */
.L_x_32:
[C---:B------:R-:W-:Y:S01]  /*bf60*/  ISETP.GE.AND P3, PT, R41.reuse, 0x1, PT ;  /* 0x000000012900780c */ /* 0x040fe20003f66270 */
[----:B------:R-:W2:Y:S01]  /*bf70*/  LDL.LU R227, [R1+0x10] ;  /* 0x0000100001e37983 */ /* 0x000ea20000300800 */
[----:B------:R-:W-:Y:S01]  /*bf80*/  ISETP.GE.AND P2, PT, R41, 0x9, PT ;  /* 0x000000092900780c */ /* 0x000fe20003f46270 */
[----:B------:R-:W-:Y:S01]  /*bf90*/  FMUL R225, R225, UR20 ;  /* 0x00000014e1e17c20 */ /* 0x000fe20008400000 */
[----:B------:R-:W-:Y:S01]  /*bfa0*/  ISETP.LT.OR P0, PT, R42, 0x1, !P3 ;  /* 0x000000012a00780c */ /* 0x000fe20005f01670 */
[----:B------:R-:W-:Y:S01]  /*bfb0*/  FMUL R226, R226, UR20 ;  /* 0x00000014e2e27c20 */ /* 0x000fe20008400000 */
[C---:B------:R-:W-:Y:S01]  /*bfc0*/  ISETP.LT.OR P1, PT, R42.reuse, 0x2, !P3 ;  /* 0x000000022a00780c */ /* 0x040fe20005f21670 */
[----:B------:R-:W-:Y:S01]  /*bfd0*/  FMUL R223, R223, UR20 ;  /* 0x00000014dfdf7c20 */ /* 0x000fe20008400000 */
[----:B------:R-:W-:Y:S01]  /*bfe0*/  ISETP.LT.OR P6, PT, R42, 0x2, !P2 ;  /* 0x000000022a00780c */ /* 0x000fe200057c1670 */
[----:B------:R-:W-:Y:S01]  /*bff0*/  FMUL R224, R224, UR20 ;  /* 0x00000014e0e07c20 */ /* 0x000fe20008400000 */
[----:B------:R-:W-:-:S02]  /*c000*/  F2FP.SATFINITE.E4M3.F32.PACK_AB_MERGE_C R33, RZ, R226, RZ ;  /* 0x000000e2ff21723e */ /* 0x000fc400048070ff */
[----:B------:R-:W-:Y:S01]  /*c010*/  F2FP.SATFINITE.E4M3.F32.PACK_AB_MERGE_C R225, RZ, R225, RZ ;  /* 0x000000e1ffe1723e */ /* 0x000fe200048070ff */
[----:B------:R-:W-:Y:S01]  /*c020*/  FMUL R222, R222, UR20 ;  /* 0x00000014dede7c20 */ /* 0x000fe20008400000 */
[C---:B------:R-:W-:Y:S01]  /*c030*/  ISETP.LT.OR P5, PT, R42.reuse, 0x1, !P2 ;  /* 0x000000012a00780c */ /* 0x040fe200057a1670 */
[----:B------:R-:W-:Y:S01]  /*c040*/  FMUL R221, R221, UR20 ;  /* 0x00000014dddd7c20 */ /* 0x000fe20008400000 */
[----:B------:R-:W-:Y:S01]  /*c050*/  F2FP.SATFINITE.E4M3.F32.PACK_AB_MERGE_C R223, RZ, R223, RZ ;  /* 0x000000dfffdf723e */ /* 0x000fe200048070ff */
[----:B------:R0:W-:Y:S01]  /*c060*/  @!P0 STG.E.U8 desc[UR16][R24.64], R33 ;  /* 0x0000002118008986 */ /* 0x0001e2000c101110 */
[----:B------:R-:W-:-:S03]  /*c070*/  ISETP.LT.OR P0, PT, R42, 0x9, !P3 ;  /* 0x000000092a00780c */ /* 0x000fc60005f01670 */
[----:B------:R-:W-:Y:S01]  /*c080*/  @!P1 STG.E.U8 desc[UR16][R24.64+0x1], R225 ;  /* 0x000001e118009986 */ /* 0x000fe2000c101110 */
[----:B------:R-:W-:-:S03]  /*c090*/  ISETP.LT.OR P1, PT, R42, 0xa, !P3 ;  /* 0x0000000a2a00780c */ /* 0x000fc60005f21670 */
[----:B------:R-:W-:Y:S01]  /*c0a0*/  @!P6 STG.E.U8 desc[UR16][R26.64+0x1], R223 ;  /* 0x000001df1a00e986 */ /* 0x000fe2000c101110 */
[----:B------:R-:W-:Y:S01]  /*c0b0*/  ISETP.LT.OR P6, PT, R42, 0xa, !P2 ;  /* 0x0000000a2a00780c */ /* 0x000fe200057c1670 */
[----:B------:R-:W-:Y:S01]  /*c0c0*/  FMUL R219, R219, UR20 ;  /* 0x00000014dbdb7c20 */ /* 0x000fe20008400000 */
[----:B------:R-:W-:Y:S01]  /*c0d0*/  F2FP.SATFINITE.E4M3.F32.PACK_AB_MERGE_C R35, RZ, R224, RZ ;  /* 0x000000e0ff23723e */ /* 0x000fe200048070ff */
[----:B------:R-:W-:Y:S01]  /*c0e0*/  FMUL R220, R220, UR20 ;  /* 0x00000014dcdc7c20 */ /* 0x000fe20008400000 */
[----:B0-----:R-:W-:Y:S01]  /*c0f0*/  F2FP.SATFINITE.E4M3.F32.PACK_AB_MERGE_C R33, RZ, R222, RZ ;  /* 0x000000deff21723e */ /* 0x001fe200048070ff */
[----:B------:R-:W-:Y:S01]  /*c100*/  FMUL R218, R218, UR20 ;  /* 0x00000014dada7c20 */ /* 0x000fe20008400000 */
[----:B------:R-:W-:Y:S01]  /*c110*/  F2FP.SATFINITE.E4M3.F32.PACK_AB_MERGE_C R221, RZ, R221, RZ ;  /* 0x000000ddffdd723e */ /* 0x000fe200048070ff */
[----:B------:R0:W-:Y:S01]  /*c120*/  @!P5 STG.E.U8 desc[UR16][R26.64], R35 ;  /* 0x000000231a00d986 */ /* 0x0001e2000c101110 */
[C---:B------:R-:W-:Y:S02]  /*c130*/  ISETP.LT.OR P5, PT, R42.reuse, 0x9, !P2 ;  /* 0x000000092a00780c */ /* 0x040fe400057a1670 */
[----:B------:R-:W-:Y:S01]  /*c140*/  F2FP.SATFINITE.E4M3.F32.PACK_AB_MERGE_C R219, RZ, R219, RZ ;  /* 0x000000dbffdb723e */ /* 0x000fe200048070ff */
[----:B------:R1:W-:Y:S01]  /*c150*/  @!P0 STG.E.U8 desc[UR16][R24.64+0x8], R33 ;  /* 0x0000082118008986 */ /* 0x0003e2000c101110 */
[----:B------:R-:W-:-:S03]  /*c160*/  ISETP.LT.OR P0, PT, R42, 0x11, !P3 ;  /* 0x000000112a00780c */ /* 0x000fc60005f01670 */
[----:B------:R-:W-:Y:S01]  /*c170*/  @!P1 STG.E.U8 desc[UR16][R24.64+0x9], R221 ;  /* 0x000009dd18009986 */ /* 0x000fe2000c101110 */
[----:B------:R-:W-:-:S03]  /*c180*/  ISETP.LT.OR P1, PT, R42, 0x12, !P3 ;  /* 0x000000122a00780c */ /* 0x000fc60005f21670 */
[----:B------:R-:W-:Y:S01]  /*c190*/  @!P6 STG.E.U8 desc[UR16][R26.64+0x9], R219 ;  /* 0x000009db1a00e986 */ /* 0x000fe2000c101110 */
[C---:B------:R-:W-:Y:S01]  /*c1a0*/  ISETP.LT.OR P6, PT, R42.reuse, 0x12, !P2 ;  /* 0x000000122a00780c */ /* 0x040fe200057c1670 */
[----:B------:R-:W-:Y:S01]  /*c1b0*/  FMUL R217, R217, UR20 ;  /* 0x00000014d9d97c20 */ /* 0x000fe20008400000 */
[----:B0-----:R-:W-:Y:S01]  /*c1c0*/  F2FP.SATFINITE.E4M3.F32.PACK_AB_MERGE_C R35, RZ, R220, RZ ;  /* 0x000000dcff23723e */ /* 0x001fe200048070ff */
[----:B------:R-:W-:Y:S01]  /*c1d0*/  FMUL R215, R215, UR20 ;  /* 0x00000014d7d77c20 */ /* 0x000fe20008400000 */
[----:B------:R-:W3:Y:S01]  /*c1e0*/  LDL.LU R226, [R1+0xc] ;  /* 0x00000c0001e27983 */ /* 0x000ee20000300800 */
[----:B-1----:R-:W-:Y:S02]  /*c1f0*/  F2FP.SATFINITE.E4M3.F32.PACK_AB_MERGE_C R33, RZ, R218, RZ ;  /* 0x000000daff21723e */ /* 0x002fe400048070ff */
[----:B------:R-:W-:Y:S01]  /*c200*/  F2FP.SATFINITE.E4M3.F32.PACK_AB_MERGE_C R217, RZ, R217, RZ ;  /* 0x000000d9ffd9723e */ /* 0x000fe200048070ff */
[----:B------:R0:W-:Y:S01]  /*c210*/  @!P5 STG.E.U8 desc[UR16][R26.64+0x8], R35 ;  /* 0x000008231a00d986 */ /* 0x0001e2000c101110 */
[----:B------:R-:W-:-:S02]  /*c220*/  ISETP.LT.OR P5, PT, R42, 0x11, !P2 ;  /* 0x000000112a00780c */ /* 0x000fc400057a1670 */
[----:B------:R-:W-:Y:S01]  /*c230*/  F2FP.SATFINITE.E4M3.F32.PACK_AB_MERGE_C R215, RZ, R215, RZ ;  /* 0x000000d7ffd7723e */ /* 0x000fe200048070ff */
[----:B------:R-:W4:Y:S01]  /*c240*/  LDL.LU R224, [R1+0x8] ;  /* 0x0000080001e07983 */ /* 0x000f220000300800 */
[----:B------:R-:W-:-:S03]  /*c250*/  FMUL R216, R216, UR20 ;  /* 0x00000014d8d87c20 */ /* 0x000fc60008400000 */
[----:B------:R-:W3:Y:S04]  /*c260*/  LDL.LU R225, [R1+0x4] ;  /* 0x0000040001e17983 */ /* 0x000ee80000300800 */
[----:B------:R-:W4:Y:S01]  /*c270*/  LDL.LU R223, [R1] ;  /* 0x0000000001df7983 */ /* 0x000f220000300800 */
[----:B0-----:R-:W-:Y:S01]  /*c280*/  F2FP.SATFINITE.E4M3.F32.PACK_AB_MERGE_C R35, RZ, R216, RZ ;  /* 0x000000d8ff23723e */ /* 0x001fe200048070ff */
[----:B------:R-:W-:Y:S01]  /*c290*/  FMUL R214, R214, UR20 ;  /* 0x00000014d6d67c20 */ /* 0x000fe20008400000 */
[----:B------:R-:W-:Y:S01]  /*c2a0*/  FMUL R213, R213, UR20 ;  /* 0x00000014d5d57c20 */ /* 0x000fe20008400000 */
[----:B------:R0:W-:Y:S01]  /*c2b0*/  @!P0 STG.E.U8 desc[UR16][R24.64+0x10], R33 ;  /* 0x0000102118008986 */ /* 0x0001e2000c101110 */
[----:B------:R-:W-:Y:S01]  /*c2c0*/  ISETP.LT.OR P0, PT, R42, 0x19, !P3 ;  /* 0x000000192a00780c */ /* 0x000fe20005f01670 */
[----:B------:R-:W-:Y:S01]  /*c2d0*/  FMUL R211, R211, UR20 ;  /* 0x00000014d3d37c20 */ /* 0x000fe20008400000 */
[----:B------:R-:W-:Y:S01]  /*c2e0*/  FMUL R212, R212, UR20 ;  /* 0x00000014d4d47c20 */ /* 0x000fe20008400000 */
[----:B------:R-:W-:Y:S01]  /*c2f0*/  @!P1 STG.E.U8 desc[UR16][R24.64+0x11], R217 ;  /* 0x000011d918009986 */ /* 0x000fe2000c101110 */
[----:B------:R-:W-:Y:S01]  /*c300*/  ISETP.LT.OR P1, PT, R42, 0x1a, !P3 ;  /* 0x0000001a2a00780c */ /* 0x000fe20005f21670 */
[----:B------:R-:W-:Y:S01]  /*c310*/  FMUL R210, R210, UR20 ;  /* 0x00000014d2d27c20 */ /* 0x000fe20008400000 */
[----:B------:R-:W-:Y:S01]  /*c320*/  F2FP.SATFINITE.E4M3.F32.PACK_AB_MERGE_C R213, RZ, R213, RZ ;  /* 0x000000d5ffd5723e */ /* 0x000fe200048070ff */
[----:B------:R-:W-:Y:S01]  /*c330*/  @!P6 STG.E.U8 desc[UR16][R26.64+0x11], R215 ;  /* 0x000011d71a00e986 */ /* 0x000fe2000c101110 */
[C---:B------:R-:W-:Y:S01]  /*c340*/  ISETP.LT.OR P6, PT, R42.reuse, 0x1a, !P2 ;  /* 0x0000001a2a00780c */ /* 0x040fe200057c1670 */
[----:B------:R-:W-:Y:S01]  /*c350*/  FMUL R209, R209, UR20 ;  /* 0x00000014d1d17c20 */ /* 0x000fe20008400000 */
[----:B------:R-:W-:Y:S01]  /*c360*/  F2FP.SATFINITE.E4M3.F32.PACK_AB_MERGE_C R211, RZ, R211, RZ ;  /* 0x000000d3ffd3723e */ /* 0x000fe200048070ff */
[----:B------:R1:W-:Y:S01]  /*c370*/  @!P5 STG.E.U8 desc[UR16][R26.64+0x10], R35 ;  /* 0x000010231a00d986 */ /* 0x0003e2000c101110 */
[----:B0-----:R-:W-:Y:S01]  /*c380*/  F2FP.SATFINITE.E4M3.F32.PACK_AB_MERGE_C R33, RZ, R214, RZ ;  /* 0x000000d6ff21723e */ /* 0x001fe200048070ff */
[----:B------:R-:W-:Y:S01]  /*c390*/  FMUL R207, R207, UR20 ;  /* 0x00000014cfcf7c20 */ /* 0x000fe20008400000 */
[----:B------:R-:W-:Y:S01]  /*c3a0*/  ISETP.LT.OR P5, PT, R42, 0x19, !P2 ;  /* 0x000000192a00780c */ /* 0x000fe200057a1670 */
[----:B------:R-:W-:Y:S01]  /*c3b0*/  FMUL R208, R208, UR20 ;  /* 0x00000014d0d07c20 */ /* 0x000fe20008400000 */
[----:B------:R-:W-:Y:S01]  /*c3c0*/  F2FP.SATFINITE.E4M3.F32.PACK_AB_MERGE_C R209, RZ, R209, RZ ;  /* 0x000000d1ffd1723e */ /* 0x000fe200048070ff */
[----:B------:R0:W-:Y:S01]  /*c3d0*/  @!P0 STG.E.U8 desc[UR16][R24.64+0x18], R33 ;  /* 0x0000182118008986 */ /* 0x0001e2000c101110 */
[----:B------:R-:W-:Y:S01]  /*c3e0*/  ISETP.LT.OR P0, PT, R42, 0x21, !P3 ;  /* 0x000000212a00780c */ /* 0x000fe20005f01670 */
[----:B------:R-:W-:Y:S01]  /*c3f0*/  FMUL R206, R206, UR20 ;  /* 0x00000014cece7c20 */ /* 0x000fe20008400000 */
[----:B------:R-:W-:Y:S01]  /*c400*/  F2FP.SATFINITE.E4M3.F32.PACK_AB_MERGE_C R207, RZ, R207, RZ ;  /* 0x000000cfffcf723e */ /* 0x000fe200048070ff */
[----:B------:R-:W-:Y:S01]  /*c410*/  @!P1 STG.E.U8 desc[UR16][R24.64+0x19], R213 ;  /* 0x000019d518009986 */ /* 0x000fe2000c101110 */
[C---:B------:R-:W-:Y:S01]  /*c420*/  ISETP.LT.OR P1, PT, R42.reuse, 0x22, !P3 ;  /* 0x000000222a00780c */ /* 0x040fe20005f21670 */
[----:B------:R-:W-:Y:S01]  /*c430*/  FMUL R205, R205, UR20 ;  /* 0x00000014cdcd7c20 */ /* 0x000fe20008400000 */
[----:B-1----:R-:W-:Y:S01]  /*c440*/  F2FP.SATFINITE.E4M3.F32.PACK_AB_MERGE_C R35, RZ, R212, RZ ;  /* 0x000000d4ff23723e */ /* 0x002fe200048070ff */
[----:B------:R-:W-:Y:S01]  /*c450*/  @!P6 STG.E.U8 desc[UR16][R26.64+0x19], R211 ;  /* 0x000019d31a00e986 */ /* 0x000fe2000c101110 */
[----:B------:R-:W-:Y:S01]  /*c460*/  ISETP.LT.OR P6, PT, R42, 0x22, !P2 ;  /* 0x000000222a00780c */ /* 0x000fe200057c1670 */
        /* <DEDUP_REMOVED lines=9> */
[C---:B------:R-:W-:Y:S01]  /*c500*/  ISETP.LT.OR P0, PT, R42.reuse, 0x29, !P3 ;  /* 0x000000292a00780c */ /* 0x040fe20005f01670 */
[----:B------:R-:W-:Y:S01]  /*c510*/  FMUL R201, R201, UR20 ;  /* 0x00000014c9c97c20 */ /* 0x000fe20008400000 */
[----:B------:R-:W-:Y:S01]  /*c520*/  FMUL R199, R199, UR20 ;  /* 0x00000014c7c77c20 */ /* 0x000fe20008400000 */
[----:B------:R-:W-:Y:S01]  /*c530*/  @!P1 STG.E.U8 desc[UR16][R24.64+0x21], R209 ;  /* 0x000021d118009986 */ /* 0x000fe2000c101110 */
[----:B------:R-:W-:Y:S01]  /*c540*/  ISETP.LT.OR P1, PT, R42, 0x2a, !P3 ;  /* 0x0000002a2a00780c */ /* 0x000fe20005f21670 */
        /* <DEDUP_REMOVED lines=9> */
[C---:B------:R-:W-:Y:S01]  /*c5e0*/  ISETP.LT.OR P5, PT, R42.reuse, 0x29, !P2 ;  /* 0x000000292a00780c */ /* 0x040fe200057a1670 */
[----:B------:R-:W-:Y:S01]  /*c5f0*/  FMUL R195, R195, UR20 ;  /* 0x00000014c3c37c20 */ /* 0x000fe20008400000 */
[----:B------:R-:W-:Y:S01]  /*c600*/  F2FP.SATFINITE.E4M3.F32.PACK_AB_MERGE_C R199, RZ, R199, RZ ;  /* 0x000000c7ffc7723e */ /* 0x000fe200048070ff */
[----:B------:R0:W-:Y:S01]  /*c610*/  @!P0 STG.E.U8 desc[UR16][R24.64+0x28], R33 ;  /* 0x0000282118008986 */ /* 0x0001e2000c101110 */
[----:B------:R-:W-:Y:S01]  /*c620*/  ISETP.LT.OR P0, PT, R42, 0x31, !P3 ;  /* 0x000000312a00780c */ /* 0x000fe20005f01670 */
[----:B------:R-:W-:Y:S01]  /*c630*/  FMUL R196, R196, UR20 ;  /* 0x00000014c4c47c20 */ /* 0x000fe20008400000 */
[----:B------:R-:W-:Y:S01]  /*c640*/  F2FP.SATFINITE.E4M3.F32.PACK_AB_MERGE_C R197, RZ, R197, RZ ;  /* 0x000000c5ffc5723e */ /* 0x000fe200048070ff */
[----:B------:R-:W-:Y:S01]  /*c650*/  @!P1 STG.E.U8 desc[UR16][R24.64+0x29], R205 ;  /* 0x000029cd18009986 */ /* 0x000fe2000c101110 */
[----:B------:R-:W-:Y:S01]  /*c660*/  ISETP.LT.OR P1, PT, R42, 0x32, !P3 ;  /* 0x000000322a00780c */ /* 0x000fe20005f21670 */
[----:B------:R-:W-:Y:S01]  /*c670*/  FMUL R194, R194, UR20 ;  /* 0x00000014c2c27c20 */ /* 0x000fe20008400000 */
[----:B-1----:R-:W-:Y:S01]  /*c680*/  F2FP.SATFINITE.E4M3.F32.PACK_AB_MERGE_C R35, RZ, R204, RZ ;  /* 0x000000ccff23723e */ /* 0x002fe200048070ff */
        /* <DEDUP_REMOVED lines=85> */
[----:B------:R-:W-:Y:S01]  /*cbe0*/  F2FP.SATFINITE.E4M3.F32.PACK_AB_MERGE_C R171, RZ, R171, RZ ;  /* 0x000000abffab723e */ /* 0x000fe200048070ff */
        /* <DEDUP_REMOVED lines=27> */
[----:B------:R-:W-:Y:S01]  /*cda0*/  ISETP.LT.OR P5, PT, R42, 0x61, !P3 ;  /* 0x000000612a00780c */ /* 0x000fe20005fa1670 */
[----:B------:R-:W-:Y:S01]  /*cdb0*/  FMUL R161, R161, UR20 ;  /* 0x00000014a1a17c20 */ /* 0x000fe20008400000 */
[----:B0-----:R-:W-:Y:S01]  /*cdc0*/  F2FP.SATFINITE.E4M3.F32.PACK_AB_MERGE_C R33, RZ, R178, RZ ;  /* 0x000000b2ff21723e */ /* 0x001fe200048070ff */
[----:B------:R-:W-:Y:S01]  /*cdd0*/  FMUL R160, R160, UR20 ;  /* 0x00000014a0a07c20 */ /* 0x000fe20008400000 */
[----:B------:R-:W-:Y:S01]  /*cde0*/  FMUL R159, R159, UR20 ;  /* 0x000000149f9f7c20 */ /* 0x000fe20008400000 */
[----:B------:R-:W-:Y:S01]  /*cdf0*/  FMUL R157, R157, UR20 ;  /* 0x000000149d9d7c20 */ /* 0x000fe20008400000 */
[----:B------:R-:W-:Y:S01]  /*ce00*/  F2FP.SATFINITE.E4M3.F32.PACK_AB_MERGE_C R161, RZ, R161, RZ ;  /* 0x000000a1ffa1723e */ /* 0x000fe200048070ff */
[----:B------:R-:W-:Y:S01]  /*ce10*/  FMUL R158, R158, UR20 ;  /* 0x000000149e9e7c20 */ /* 0x000fe20008400000 */
[----:B------:R-:W-:Y:S01]  /*ce20*/  FMUL R156, R156, UR20 ;  /* 0x000000149c9c7c20 */ /* 0x000fe20008400000 */
[----:B------:R-:W-:Y:S01]  /*ce30*/  @!P6 STG.E.U8 desc[UR16][R24.64+0x61], R177 ;  /* 0x000061b11800e986 */ /* 0x000fe2000c101110 */
[C---:B------:R-:W-:Y:S01]  /*ce40*/  ISETP.LT.OR P6, PT, R42.reuse, 0x69, !P3 ;  /* 0x000000692a00780c */ /* 0x040fe20005fc1670 */
[----:B------:R-:W-:Y:S01]  /*ce50*/  FMUL R155, R155, UR20 ;  /* 0x000000149b9b7c20 */ /* 0x000fe20008400000 */
[----:B-1----:R-:W-:Y:S01]  /*ce60*/  F2FP.SATFINITE.E4M3.F32.PACK_AB_MERGE_C R35, RZ, R176, RZ ;  /* 0x000000b0ff23723e */ /* 0x002fe200048070ff */
[----:B------:R0:W-:Y:S01]  /*ce70*/  @!P5 STG.E.U8 desc[UR16][R24.64+0x60], R33 ;  /* 0x000060211800d986 */ /* 0x0001e2000c101110 */
        /* <DEDUP_REMOVED lines=10> */
[----:B------:R-:W-:Y:S01]  /*cf20*/  F2FP.SATFINITE.E4M3.F32.PACK_AB_MERGE_C R155, RZ, R155, RZ ;  /* 0x0000009bff9b723e */ /* 0x000fe200048070ff */
[----:B------:R1:W-:Y:S01]  /*cf30*/  @!P6 STG.E.U8 desc[UR16][R24.64+0x68], R37 ;  /* 0x000068251800e986 */ /* 0x0003e2000c101110 */
[C---:B------:R-:W-:Y:S01]  /*cf40*/  ISETP.LT.OR P6, PT, R42.reuse, 0x71, !P3 ;  /* 0x000000712a00780c */ /* 0x040fe20005fc1670 */
[----:B------:R-:W-:Y:S01]  /*cf50*/  FMUL R23, R23, UR20 ;  /* 0x0000001417177c20 */ /* 0x000fe20008400000 */
[----:B0-----:R-:W-:Y:S01]  /*cf60*/  F2FP.SATFINITE.E4M3.F32.PACK_AB_MERGE_C R33, RZ, R172, RZ ;  /* 0x000000acff21723e */ /* 0x001fe200048070ff */
        /* <DEDUP_REMOVED lines=15> */
[C---:B------:R-:W-:Y:S01]  /*d060*/  ISETP.LT.OR P6, PT, R42.reuse, 0x79, !P3 ;  /* 0x000000792a00780c */ /* 0x040fe20005fc1670 */
[----:B------:R-:W-:Y:S01]  /*d070*/  FMUL R17, R17, UR20 ;  /* 0x0000001411117c20 */ /* 0x000fe20008400000 */
[----:B------:R-:W-:Y:S01]  /*d080*/  ISETP.LT.OR P3, PT, R42, 0x7a, !P3 ;  /* 0x0000007a2a00780c */ /* 0x000fe20005f61670 */
[----:B------:R-:W-:Y:S01]  /*d090*/  @!P0 STG.E.U8 desc[UR16][R24.64+0x71], R169 ;  /* 0x000071a918008986 */ /* 0x000fe2000c101110 */
[----:B0-----:R-:W-:Y:S01]  /*d0a0*/  F2FP.SATFINITE.E4M3.F32.PACK_AB_MERGE_C R33, RZ, R168, RZ ;  /* 0x000000a8ff21723e */ /* 0x001fe200048070ff */
[----:B------:R-:W-:Y:S01]  /*d0b0*/  FMUL R18, R18, UR20 ;  /* 0x0000001412127c20 */ /* 0x000fe20008400000 */
[C---:B------:R-:W-:Y:S01]  /*d0c0*/  ISETP.GE.AND P0, PT, R41.reuse, 0x89, PT ;  /* 0x000000892900780c */ /* 0x040fe20003f06270 */
[----:B------:R-:W-:Y:S01]  /*d0d0*/  FMUL R16, R16, UR20 ;  /* 0x0000001410107c20 */ /* 0x000fe20008400000 */
[----:B------:R-:W-:Y:S01]  /*d0e0*/  F2FP.SATFINITE.E4M3.F32.PACK_AB_MERGE_C R21, RZ, R21, RZ ;  /* 0x00000015ff15723e */ /* 0x000fe200048070ff */
[----:B------:R0:W-:Y:S01]  /*d0f0*/  @!P1 STG.E.U8 desc[UR16][R26.64+0x70], R33 ;  /* 0x000070211a009986 */ /* 0x0001e2000c101110 */
[----:B------:R-:W-:Y:S01]  /*d100*/  ISETP.GE.AND P1, PT, R41, 0x81, PT ;  /* 0x000000812900780c */ /* 0x000fe20003f26270 */
[----:B------:R-:W-:Y:S01]  /*d110*/  FMUL R15, R15, UR20 ;  /* 0x000000140f0f7c20 */ /* 0x000fe20008400000 */
[----:B-1----:R-:W-:Y:S01]  /*d120*/  F2FP.SATFINITE.E4M3.F32.PACK_AB_MERGE_C R35, RZ, R166, RZ ;  /* 0x000000a6ff23723e */ /* 0x002fe200048070ff */
[----:B------:R-:W-:Y:S01]  /*d130*/  @!P5 STG.E.U8 desc[UR16][R26.64+0x71], R167 ;  /* 0x000071a71a00d986 */ /* 0x000fe2000c101110 */
[C---:B------:R-:W-:Y:S01]  /*d140*/  ISETP.LT.OR P5, PT, R42.reuse, 0x79, !P2 ;  /* 0x000000792a00780c */ /* 0x040fe200057a1670 */
[----:B------:R-:W-:Y:S01]  /*d150*/  FMUL R13, R13, UR20 ;  /* 0x000000140d0d7c20 */ /* 0x000fe20008400000 */
[C---:B------:R-:W-:Y:S01]  /*d160*/  ISETP.LT.OR P2, PT, R42.reuse, 0x7a, !P2 ;  /* 0x0000007a2a00780c */ /* 0x040fe20005741670 */
        /* <DEDUP_REMOVED lines=9> */
[----:B------:R-:W-:Y:S01]  /*d200*/  F2FP.SATFINITE.E4M3.F32.PACK_AB_MERGE_C R17, RZ, R17, RZ ;  /* 0x00000011ff11723e */ /* 0x000fe200048070ff */
[----:B------:R-:W-:Y:S01]  /*d210*/  @!P5 STG.E.U8 desc[UR16][R26.64+0x78], R37 ;  /* 0x000078251a00d986 */ /* 0x000fe2000c101110 */
[C---:B------:R-:W-:Y:S01]  /*d220*/  ISETP.LT.OR P5, PT, R42.reuse, 0x1, !P0 ;  /* 0x000000012a00780c */ /* 0x040fe200047a1670 */
[----:B------:R-:W-:Y:S01]  /*d230*/  FMUL R9, R9, UR20 ;  /* 0x0000001409097c20 */ /* 0x000fe20008400000 */
[----:B------:R-:W-:Y:S01]  /*d240*/  F2FP.SATFINITE.E4M3.F32.PACK_AB_MERGE_C R15, RZ, R15, RZ ;  /* 0x0000000fff0f723e */ /* 0x000fe200048070ff */
[----:B------:R0:W-:Y:S01]  /*d250*/  @!P2 STG.E.U8 desc[UR16][R26.64+0x79], R163 ;  /* 0x000079a31a00a986 */ /* 0x0001e2000c101110 */
        /* <DEDUP_REMOVED lines=8> */
[C---:B------:R-:W-:Y:S01]  /*d2e0*/  ISETP.LT.OR P6, PT, R42.reuse, 0x2, !P0 ;  /* 0x000000022a00780c */ /* 0x040fe200047c1670 */
[----:B------:R-:W-:Y:S01]  /*d2f0*/  FMUL R7, R7, UR20 ;  /* 0x0000001407077c20 */ /* 0x000fe20008400000 */
[----:B------:R-:W-:Y:S01]  /*d300*/  F2FP.SATFINITE.E4M3.F32.PACK_AB_MERGE_C R11, RZ, R11, RZ ;  /* 0x0000000bff0b723e */ /* 0x000fe200048070ff */
[----:B------:R2:W-:Y:S01]  /*d310*/  @!P5 STG.E.U8 desc[UR16][R30.64], R33 ;  /* 0x000000211e00d986 */ /* 0x0005e2000c101110 */
[----:B------:R-:W-:Y:S01]  /*d320*/  ISETP.LT.OR P5, PT, R42, 0x9, !P0 ;  /* 0x000000092a00780c */ /* 0x000fe200047a1670 */
[----:B------:R-:W-:Y:S01]  /*d330*/  FMUL R5, R5, UR20 ;  /* 0x0000001405057c20 */ /* 0x000fe20008400000 */
[----:B0-----:R-:W-:Y:S01]  /*d340*/  F2FP.SATFINITE.E4M3.F32.PACK_AB_MERGE_C R27, RZ, R156, RZ ;  /* 0x0000009cff1b723e */ /* 0x001fe200048070ff */
[----:B-----5:R-:W-:Y:S01]  /*d350*/  FMUL R0, R0, UR20 ;  /* 0x0000001400007c20 */ /* 0x020fe20008400000 */
[----:B------:R-:W-:Y:S01]  /*d360*/  F2FP.SATFINITE.E4M3.F32.PACK_AB_MERGE_C R9, RZ, R9, RZ ;  /* 0x00000009ff09723e */ /* 0x000fe200048070ff */
[----:B------:R-:W-:Y:S01]  /*d370*/  FMUL R6, R6, UR20 ;  /* 0x0000001406067c20 */ /* 0x000fe20008400000 */
[----:B------:R-:W-:Y:S01]  /*d380*/  F2FP.SATFINITE.E4M3.F32.PACK_AB_MERGE_C R7, RZ, R7, RZ ;  /* 0x00000007ff07723e */ /* 0x000fe200048070ff */
[----:B------:R-:W3:Y:S01]  /*d390*/  LDL.LU R221, [R1+0x14] ;  /* 0x0000140001dd7983 */ /* 0x000ee20000300800 */
[----:B-1----:R-:W-:Y:S01]  /*d3a0*/  F2FP.SATFINITE.E4M3.F32.PACK_AB_MERGE_C R25, RZ, R158, RZ ;  /* 0x0000009eff19723e */ /* 0x002fe200048070ff */
[----:B------:R-:W-:Y:S01]  /*d3b0*/  FMUL R2, R2, UR20 ;  /* 0x0000001402027c20 */ /* 0x000fe20008400000 */
[----:B------:R-:W-:Y:S01]  /*d3c0*/  F2FP.SATFINITE.E4M3.F32.PACK_AB_MERGE_C R5, RZ, R5, RZ ;  /* 0x00000005ff05723e */ /* 0x000fe200048070ff */
[----:B------:R-:W-:Y:S01]  /*d3d0*/  @!P6 STG.E.U8 desc[UR16][R30.64+0x1], R159 ;  /* 0x0000019f1e00e986 */ /* 0x000fe2000c101110 */
[C---:B------:R-:W-:Y:S01]  /*d3e0*/  ISETP.LT.OR P6, PT, R42.reuse, 0xa, !P0 ;  /* 0x0000000a2a00780c */ /* 0x040fe200047c1670 */
[----:B------:R-:W-:Y:S01]  /*d3f0*/  FMUL R3, R3, UR20 ;  /* 0x0000001403037c20 */ /* 0x000fe20008400000 */
[----:B--2---:R-:W-:Y:S01]  /*d400*/  F2FP.SATFINITE.E4M3.F32.PACK_AB_MERGE_C R33, RZ, R152, RZ ;  /* 0x00000098ff21723e */ /* 0x004fe200048070ff */
[----:B------:R-:W-:Y:S01]  /*d410*/  @!P2 STG.E.U8 desc[UR16][R28.64+0x9], R157 ;  /* 0x0000099d1c00a986 */ /* 0x000fe2000c101110 */
[----:B------:R-:W-:Y:S01]  /*d420*/  ISETP.LT.OR P2, PT, R42, 0x12, !P1 ;  /* 0x000000122a00780c */ /* 0x000fe20004f41670 */
[----:B------:R-:W-:-:S02]  /*d430*/  FMUL R4, R4, UR20 ;  /* 0x0000001404047c20 */ /* 0x000fc40008400000 */
[----:B------:R0:W-:Y:S01]  /*d440*/  @!P3 STG.E.U8 desc[UR16][R28.64+0x8], R25 ;  /* 0x000008191c00b986 */ /* 0x0001e2000c101110 */
[----:B------:R-:W-:-:S03]  /*d450*/  ISETP.LT.OR P3, PT, R42, 0x11, !P1 ;  /* 0x000000112a00780c */ /* 0x000fc60004f61670 */
[----:B------:R1:W-:Y:S01]  /*d460*/  @!P5 STG.E.U8 desc[UR16][R30.64+0x8], R27 ;  /* 0x0000081b1e00d986 */ /* 0x0003e2000c101110 */
[----:B------:R-:W-:-:S03]  /*d470*/  ISETP.LT.OR P5, PT, R42, 0x11, !P0 ;  /* 0x000000112a00780c */ /* 0x000fc600047a1670 */
[----:B------:R-:W-:Y:S01]  /*d480*/  @!P6 STG.E.U8 desc[UR16][R30.64+0x9], R155 ;  /* 0x0000099b1e00e986 */ /* 0x000fe2000c101110 */
[----:B------:R-:W-:-:S03]  /*d490*/  ISETP.LT.OR P6, PT, R42, 0x12, !P0 ;  /* 0x000000122a00780c */ /* 0x000fc600047c1670 */
[----:B------:R-:W-:Y:S01]  /*d4a0*/  @!P2 STG.E.U8 desc[UR16][R28.64+0x11], R153 ;  /* 0x000011991c00a986 */ /* 0x000fe2000c101110 */
[----:B------:R-:W-:Y:S02]  /*d4b0*/  ISETP.LT.OR P2, PT, R42, 0x1a, !P1 ;  /* 0x0000001a2a00780c */ /* 0x000fe40004f41670 */
[----:B0-----:R-:W-:Y:S01]  /*d4c0*/  F2FP.SATFINITE.E4M3.F32.PACK_AB_MERGE_C R25, RZ, R154, RZ ;  /* 0x0000009aff19723e */ /* 0x001fe200048070ff */
[----:B------:R-:W2:Y:S01]  /*d4d0*/  LDL.LU R220, [R1+0x18] ;  /* 0x0000180001dc7983 */ /* 0x000ea20000300800 */
[----:B-1----:R-:W-:-:S03]  /*d4e0*/  F2FP.SATFINITE.E4M3.F32.PACK_AB_MERGE_C R27, RZ, R20, RZ ;  /* 0x00000014ff1b723e */ /* 0x002fc600048070ff */
[----:B------:R0:W-:Y:S01]  /*d4f0*/  @!P3 STG.E.U8 desc[UR16][R28.64+0x10], R25 ;  /* 0x000010191c00b986 */ /* 0x0001e2000c101110 */
[----:B------:R-:W-:-:S03]  /*d500*/  ISETP.LT.OR P3, PT, R42, 0x19, !P1 ;  /* 0x000000192a00780c */ /* 0x000fc60004f61670 */
[----:B------:R-:W-:Y:S01]  /*d510*/  @!P5 STG.E.U8 desc[UR16][R30.64+0x10], R33 ;  /* 0x000010211e00d986 */ /* 0x000fe2000c101110 */
[----:B------:R-:W-:-:S03]  /*d520*/  ISETP.LT.OR P5, PT, R42, 0x19, !P0 ;  /* 0x000000192a00780c */ /* 0x000fc600047a1670 */
[----:B------:R1:W-:Y:S01]  /*d530*/  @!P6 STG.E.U8 desc[UR16][R30.64+0x11], R23 ;  /* 0x000011171e00e986 */ /* 0x0003e2000c101110 */
[----:B------:R-:W-:-:S03]  /*d540*/  ISETP.LT.OR P6, PT, R42, 0x1a, !P0 ;  /* 0x0000001a2a00780c */ /* 0x000fc600047c1670 */
[----:B------:R4:W-:Y:S01]  /*d550*/  @!P2 STG.E.U8 desc[UR16][R28.64+0x19], R21 ;  /* 0x000019151c00a986 */ /* 0x0009e2000c101110 */
[C---:B------:R-:W-:Y:S02]  /*d560*/  ISETP.LT.OR P2, PT, R42.reuse, 0x22, !P1 ;  /* 0x000000222a00780c */ /* 0x040fe40004f41670 */
[----:B0-----:R-:W-:Y:S01]  /*d570*/  F2FP.SATFINITE.E4M3.F32.PACK_AB_MERGE_C R25, RZ, R22, RZ ;  /* 0x00000016ff19723e */ /* 0x001fe200048070ff */
[----:B------:R-:W2:Y:S04]  /*d580*/  LDL.LU R222, [R1+0x1c] ;  /* 0x00001c0001de7983 */ /* 0x000ea80000300800 */
[----:B------:R-:W-:Y:S01]  /*d590*/  @!P3 STG.E.U8 desc[UR16][R28.64+0x18], R25 ;  /* 0x000018191c00b986 */ /* 0x000fe2000c101110 */
[C---:B------:R-:W-:Y:S02]  /*d5a0*/  ISETP.LT.OR P3, PT, R42.reuse, 0x21, !P1 ;  /* 0x000000212a00780c */ /* 0x040fe40004f61670 */
[----:B-1----:R-:W-:Y:S01]  /*d5b0*/  F2FP.SATFINITE.E4M3.F32.PACK_AB_MERGE_C R23, RZ, R18, RZ ;  /* 0x00000012ff17723e */ /* 0x002fe200048070ff */
[----:B------:R-:W-:Y:S01]  /*d5c0*/  @!P5 STG.E.U8 desc[UR16][R30.64+0x18], R27 ;  /* 0x0000181b1e00d986 */ /* 0x000fe2000c101110 */
[----:B------:R-:W-:-:S02]  /*d5d0*/  ISETP.LT.OR P5, PT, R42, 0x21, !P0 ;  /* 0x000000212a00780c */ /* 0x000fc400047a1670 */
[----:B----4-:R-:W-:Y:S01]  /*d5e0*/  F2FP.SATFINITE.E4M3.F32.PACK_AB_MERGE_C R21, RZ, R16, RZ ;  /* 0x00000010ff15723e */ /* 0x010fe200048070ff */
[----:B------:R0:W-:Y:S01]  /*d5f0*/  @!P6 STG.E.U8 desc[UR16][R30.64+0x19], R19 ;  /* 0x000019131e00e986 */ /* 0x0001e2000c101110 */
[----:B------:R-:W-:-:S03]  /*d600*/  ISETP.LT.OR P6, PT, R42, 0x22, !P0 ;  /* 0x000000222a00780c */ /* 0x000fc600047c1670 */
[----:B------:R1:W-:Y:S01]  /*d610*/  @!P2 STG.E.U8 desc[UR16][R28.64+0x21], R17 ;  /* 0x000021111c00a986 */ /* 0x0003e2000c101110 */
[----:B------:R-:W-:-:S03]  /*d620*/  ISETP.LT.OR P2, PT, R42, 0x2a, !P1 ;  /* 0x0000002a2a00780c */ /* 0x000fc60004f41670 */
[----:B------:R-:W-:Y:S01]  /*d630*/  @!P3 STG.E.U8 desc[UR16][R28.64+0x20], R23 ;  /* 0x000020171c00b986 */ /* 0x000fe2000c101110 */
[----:B------:R-:W-:-:S03]  /*d640*/  ISETP.LT.OR P3, PT, R42, 0x29, !P1 ;  /* 0x000000292a00780c */ /* 0x000fc60004f61670 */
[----:B------:R-:W-:Y:S01]  /*d650*/  @!P5 STG.E.U8 desc[UR16][R30.64+0x20], R21 ;  /* 0x000020151e00d986 */ /* 0x000fe2000c101110 */
[C---:B------:R-:W-:Y:S02]  /*d660*/  ISETP.LT.OR P5, PT, R42.reuse, 0x29, !P0 ;  /* 0x000000292a00780c */ /* 0x040fe400047a1670 */
[----:B0-----:R-:W-:Y:S01]  /*d670*/  F2FP.SATFINITE.E4M3.F32.PACK_AB_MERGE_C R19, RZ, R14, RZ ;  /* 0x0000000eff13723e */ /* 0x001fe200048070ff */
[----:B------:R0:W-:Y:S01]  /*d680*/  @!P6 STG.E.U8 desc[UR16][R30.64+0x21], R15 ;  /* 0x0000210f1e00e986 */ /* 0x0001e2000c101110 */
[C---:B------:R-:W-:Y:S02]  /*d690*/  ISETP.LT.OR P6, PT, R42.reuse, 0x2a, !P0 ;  /* 0x0000002a2a00780c */ /* 0x040fe400047c1670 */
[----:B-1----:R-:W-:Y:S01]  /*d6a0*/  F2FP.SATFINITE.E4M3.F32.PACK_AB_MERGE_C R17, RZ, R12, RZ ;  /* 0x0000000cff11723e */ /* 0x002fe200048070ff */
        /* <DEDUP_REMOVED lines=15> */
[----:B0-----:R-:W-:Y:S02]  /*d7a0*/  F2FP.SATFINITE.E4M3.F32.PACK_AB_MERGE_C R11, RZ, R6, RZ ;  /* 0x00000006ff0b723e */ /* 0x001fe400048070ff */
[C---:B------:R-:W-:Y:S01]  /*d7b0*/  ISETP.LT.OR P5, PT, R42.reuse, 0x39, !P0 ;  /* 0x000000392a00780c */ /* 0x040fe200047a1670 */
[----:B------:R0:W-:Y:S01]  /*d7c0*/  @!P6 STG.E.U8 desc[UR16][R30.64+0x31], R7 ;  /* 0x000031071e00e986 */ /* 0x0001e2000c101110 */
[----:B-1----:R-:W-:Y:S02]  /*d7d0*/  F2FP.SATFINITE.E4M3.F32.PACK_AB_MERGE_C R9, RZ, R4, RZ ;  /* 0x00000004ff09723e */ /* 0x002fe400048070ff */
[C---:B------:R-:W-:Y:S01]  /*d7e0*/  ISETP.LT.OR P6, PT, R42.reuse, 0x3a, !P0 ;  /* 0x0000003a2a00780c */ /* 0x040fe200047c1670 */
[----:B------:R1:W-:Y:S04]  /*d7f0*/  @!P2 STG.E.U8 desc[UR16][R28.64+0x39], R5 ;  /* 0x000039051c00a986 */ /* 0x0003e8000c101110 */
[----:B------:R4:W-:Y:S01]  /*d800*/  @!P3 STG.E.U8 desc[UR16][R28.64+0x38], R11 ;  /* 0x0000380b1c00b986 */ /* 0x0009e2000c101110 */
[----:B------:R-:W-:Y:S01]  /*d810*/  FMUL R4, R227, UR20 ;  /* 0x00000014e3047c20 */ /* 0x000fe20008400000 */
[----:B------:R-:W-:-:S02]  /*d820*/  ISETP.LT.OR P3, PT, R42, 0x41, !P1 ;  /* 0x000000412a00780c */ /* 0x000fc40004f61670 */
[----:B0-----:R-:W-:Y:S02]  /*d830*/  F2FP.SATFINITE.E4M3.F32.PACK_AB_MERGE_C R7, RZ, R3, RZ ;  /* 0x00000003ff07723e */ /* 0x001fe400048070ff */
[----:B-1----:R-:W-:Y:S01]  /*d840*/  F2FP.SATFINITE.E4M3.F32.PACK_AB_MERGE_C R5, RZ, R0, RZ ;  /* 0x00000000ff05723e */ /* 0x002fe200048070ff */
[----:B------:R-:W-:Y:S01]  /*d850*/  FMUL R0, R223, UR20 ;  /* 0x00000014df007c20 */ /* 0x000fe20008400000 */
[----:B------:R-:W-:Y:S01]  /*d860*/  ISETP.LT.OR P2, PT, R42, 0x42, !P1 ;  /* 0x000000422a00780c */ /* 0x000fe20004f41670 */
[----:B------:R-:W2:Y:S01]  /*d870*/  LDL.LU R223, [R1+0x20] ;  /* 0x0000200001df7983 */ /* 0x000ea20000300800 */
[----:B----4-:R-:W-:Y:S02]  /*d880*/  F2FP.SATFINITE.E4M3.F32.PACK_AB_MERGE_C R11, RZ, R2, RZ ;  /* 0x00000002ff0b723e */ /* 0x010fe400048070ff */
[----:B------:R-:W-:Y:S01]  /*d890*/  F2FP.SATFINITE.E4M3.F32.PACK_AB_MERGE_C R13, RZ, R0, RZ ;  /* 0x00000000ff0d723e */ /* 0x000fe200048070ff */
[----:B---3--:R-:W-:Y:S01]  /*d8a0*/  FMUL R0, R225, UR20 ;  /* 0x00000014e1007c20 */ /* 0x008fe20008400000 */
[----:B------:R-:W-:Y:S01]  /*d8b0*/  FMUL R2, R224, UR20 ;  /* 0x00000014e0027c20 */ /* 0x000fe20008400000 */
[----:B------:R-:W3:Y:S04]  /*d8c0*/  LDL.LU R225, [R1+0x24] ;  /* 0x0000240001e17983 */ /* 0x000ee80000300800 */
[----:B------:R-:W4:Y:S01]  /*d8d0*/  LDL.LU R224, [R1+0x28] ;  /* 0x0000280001e07983 */ /* 0x000f220000300800 */
[----:B------:R-:W-:-:S03]  /*d8e0*/  FMUL R3, R226, UR20 ;  /* 0x00000014e2037c20 */ /* 0x000fc60008400000 */
[----:B------:R-:W4:Y:S04]  /*d8f0*/  LDL.LU R226, [R1+0x2c] ;  /* 0x00002c0001e27983 */ /* 0x000f280000300800 */
[----:B------:R-:W4:Y:S04]  /*d900*/  LDL.LU R227, [R1+0x30] ;  /* 0x0000300001e37983 */ /* 0x000f280000300800 */
[----:B------:R-:W-:Y:S01]  /*d910*/  @!P5 STG.E.U8 desc[UR16][R30.64+0x38], R9 ;  /* 0x000038091e00d986 */ /* 0x000fe2000c101110 */
[----:B------:R-:W-:-:S03]  /*d920*/  ISETP.LT.OR P5, PT, R42, 0x41, !P0 ;  /* 0x000000412a00780c */ /* 0x000fc600047a1670 */
[----:B------:R0:W-:Y:S01]  /*d930*/  @!P6 STG.E.U8 desc[UR16][R30.64+0x39], R7 ;  /* 0x000039071e00e986 */ /* 0x0001e2000c101110 */
[----:B------:R-:W-:-:S03]  /*d940*/  ISETP.LT.OR P6, PT, R42, 0x42, !P0 ;  /* 0x000000422a00780c */ /* 0x000fc600047c1670 */
[----:B------:R-:W-:Y:S01]  /*d950*/  @!P3 STG.E.U8 desc[UR16][R28.64+0x40], R11 ;  /* 0x0000400b1c00b986 */ /* 0x000fe2000c101110 */
[----:B------:R-:W-:-:S03]  /*d960*/  ISETP.LT.OR P3, PT, R42, 0x49, !P1 ;  /* 0x000000492a00780c */ /* 0x000fc60004f61670 */
[----:B------:R1:W-:Y:S01]  /*d970*/  @!P2 STG.E.U8 desc[UR16][R28.64+0x41], R5 ;  /* 0x000041051c00a986 */ /* 0x0003e2000c101110 */
[----:B0-----:R-:W-:-:S03]  /*d980*/  F2FP.SATFINITE.E4M3.F32.PACK_AB_MERGE_C R7, RZ, R0, RZ ;  /* 0x00000000ff07723e */ /* 0x001fc600048070ff */
[----:B------:R-:W-:Y:S01]  /*d990*/  @!P5 STG.E.U8 desc[UR16][R30.64+0x40], R13 ;  /* 0x0000400d1e00d986 */ /* 0x000fe2000c101110 */
[C---:B------:R-:W-:Y:S02]  /*d9a0*/  ISETP.LT.OR P2, PT, R42.reuse, 0x4a, !P1 ;  /* 0x0000004a2a00780c */ /* 0x040fe40004f41670 */
[----:B-1----:R-:W-:Y:S01]  /*d9b0*/  F2FP.SATFINITE.E4M3.F32.PACK_AB_MERGE_C R5, RZ, R2, RZ ;  /* 0x00000002ff05723e */ /* 0x002fe200048070ff */
[----:B------:R0:W-:Y:S01]  /*d9c0*/  @!P6 STG.E.U8 desc[UR16][R30.64+0x41], R7 ;  /* 0x000041071e00e986 */ /* 0x0001e2000c101110 */
[C---:B------:R-:W-:Y:S02]  /*d9d0*/  ISETP.LT.OR P5, PT, R42.reuse, 0x49, !P0 ;  /* 0x000000492a00780c */ /* 0x040fe400047a1670 */
[C---:B------:R-:W-:Y:S01]  /*d9e0*/  ISETP.LT.OR P6, PT, R42.reuse, 0x4a, !P0 ;  /* 0x0000004a2a00780c */ /* 0x040fe200047c1670 */
[----:B------:R1:W-:Y:S01]  /*d9f0*/  @!P3 STG.E.U8 desc[UR16][R28.64+0x48], R5 ;  /* 0x000048051c00b986 */ /* 0x0003e2000c101110 */
[----:B------:R-:W-:Y:S02]  /*da00*/  ISETP.LT.OR P3, PT, R42, 0x51, !P1 ;  /* 0x000000512a00780c */ /* 0x000fe40004f61670 */
[----:B------:R-:W-:-:S02]  /*da10*/  F2FP.SATFINITE.E4M3.F32.PACK_AB_MERGE_C R9, RZ, R3, RZ ;  /* 0x00000003ff09723e */ /* 0x000fc400048070ff */
[----:B------:R-:W-:-:S03]  /*da20*/  F2FP.SATFINITE.E4M3.F32.PACK_AB_MERGE_C R11, RZ, R4, RZ ;  /* 0x00000004ff0b723e */ /* 0x000fc600048070ff */
[----:B------:R1:W-:Y:S04]  /*da30*/  @!P2 STG.E.U8 desc[UR16][R28.64+0x49], R9 ;  /* 0x000049091c00a986 */ /* 0x0003e8000c101110 */
[----:B------:R-:W-:Y:S01]  /*da40*/  @!P5 STG.E.U8 desc[UR16][R30.64+0x48], R11 ;  /* 0x0000480b1e00d986 */ /* 0x000fe2000c101110 */
[----:B------:R-:W-:-:S03]  /*da50*/  FMUL R0, R221, UR20 ;  /* 0x00000014dd007c20 */ /* 0x000fc60008400000 */
[----:B------:R-:W4:Y:S02]  /*da60*/  LDL.LU R221, [R1+0x34] ;  /* 0x0000340001dd7983 */ /* 0x000f240000300800 */
[----:B0-----:R-:W-:-:S05]  /*da70*/  F2FP.SATFINITE.E4M3.F32.PACK_AB_MERGE_C R7, RZ, R0, RZ ;  /* 0x00000000ff07723e */ /* 0x001fca00048070ff */
[----:B------:R-:W-:Y:S01]  /*da80*/  @!P6 STG.E.U8 desc[UR16][R30.64+0x49], R7 ;  /* 0x000049071e00e986 */ /* 0x000fe2000c101110 */
[----:B--2---:R-:W-:-:S03]  /*da90*/  FMUL R2, R220, UR20 ;  /* 0x00000014dc027c20 */ /* 0x004fc60008400000 */
[----:B------:R-:W2:Y:S02]  /*daa0*/  LDL.LU R220, [R1+0x38] ;  /* 0x0000380001dc7983 */ /* 0x000ea40000300800 */
[----:B-1----:R-:W-:-:S05]  /*dab0*/  F2FP.SATFINITE.E4M3.F32.PACK_AB_MERGE_C R5, RZ, R2, RZ ;  /* 0x00000002ff05723e */ /* 0x002fca00048070ff */
[----:B------:R0:W-:Y:S01]  /*dac0*/  @!P3 STG.E.U8 desc[UR16][R28.64+0x50], R5 ;  /* 0x000050051c00b986 */ /* 0x0001e2000c101110 */
[----:B------:R-:W-:-:S03]  /*dad0*/  FMUL R3, R222, UR20 ;  /* 0x00000014de037c20 */ /* 0x000fc60008400000 */
[----:B------:R-:W2:Y:S02]  /*dae0*/  LDL.LU R222, [R1+0x3c] ;  /* 0x00003c0001de7983 */ /* 0x000ea40000300800 */
[----:B------:R-:W-:Y:S01]  /*daf0*/  F2FP.SATFINITE.E4M3.F32.PACK_AB_MERGE_C R9, RZ, R3, RZ ;  /* 0x00000003ff09723e */ /* 0x000fe200048070ff */
[----:B------:R-:W-:Y:S02]  /*db00*/  FMUL R0, R223, UR20 ;  /* 0x00000014df007c20 */ /* 0x000fe40008400000 */
[----:B------:R-:W2:Y:S03]  /*db10*/  LDL.LU R223, [R1+0x40] ;  /* 0x0000400001df7983 */ /* 0x000ea60000300800 */
[----:B------:R-:W-:Y:S01]  /*db20*/  F2FP.SATFINITE.E4M3.F32.PACK_AB_MERGE_C R13, RZ, R0, RZ ;  /* 0x00000000ff0d723e */ /* 0x000fe200048070ff */
[----:B---3--:R-:W-:Y:S02]  /*db30*/  FMUL R2, R225, UR20 ;  /* 0x00000014e1027c20 */ /* 0x008fe40008400000 */
[----:B------:R-:W3:Y:S01]  /*db40*/  LDL.LU R225, [R1+0x44] ;  /* 0x0000440001e17983 */ /* 0x000ee20000300800 */
[----:B----4-:R-:W-:-:S03]  /*db50*/  FMUL R0, R224, UR20 ;  /* 0x00000014e0007c20 */ /* 0x010fc60008400000 */
[----:B------:R-:W4:Y:S01]  /*db60*/  LDL.LU R224, [R1+0x48] ;  /* 0x0000480001e07983 */ /* 0x000f220000300800 */
[----:B------:R-:W-:Y:S01]  /*db70*/  FMUL R3, R226, UR20 ;  /* 0x00000014e2037c20 */ /* 0x000fe20008400000 */
[----:B0-----:R-:W-:Y:S02]  /*db80*/  F2FP.SATFINITE.E4M3.F32.PACK_AB_MERGE_C R5, RZ, R0, RZ ;  /* 0x00000000ff05723e */ /* 0x001fe400048070ff */
[----:B------:R-:W4:Y:S01]  /*db90*/  LDL.LU R226, [R1+0x4c] ;  /* 0x00004c0001e27983 */ /* 0x000f220000300800 */
[----:B------:R-:W-:-:S03]  /*dba0*/  FMUL R0, R227, UR20 ;  /* 0x00000014e3007c20 */ /* 0x000fc60008400000 */
[----:B------:R-:W4:Y:S01]  /*dbb0*/  LDL.LU R227, [R1+0x50] ;  /* 0x0000500001e37983 */ /* 0x000f220000300800 */
[C---:B------:R-:W-:Y:S02]  /*dbc0*/  ISETP.LT.OR P2, PT, R42.reuse, 0x52, !P1 ;  /* 0x000000522a00780c */ /* 0x040fe40004f41670 */
[C---:B------:R-:W-:Y:S01]  /*dbd0*/  ISETP.LT.OR P6, PT, R42.reuse, 0x52, !P0 ;  /* 0x000000522a00780c */ /* 0x040fe200047c1670 */
[----:B------:R-:W4:Y:S01]  /*dbe0*/  LDL.LU R219, [R1+0x54] ;  /* 0x0000540001db7983 */ /* 0x000f220000300800 */
[C---:B------:R-:W-:Y:S02]  /*dbf0*/  ISETP.LT.OR P5, PT, R42.reuse, 0x51, !P0 ;  /* 0x000000512a00780c */ /* 0x040fe400047a1670 */
[----:B------:R-:W-:Y:S02]  /*dc00*/  ISETP.LT.OR P3, PT, R42, 0x59, !P1 ;  /* 0x000000592a00780c */ /* 0x000fe40004f61670 */
[----:B------:R-:W-:Y:S02]  /*dc10*/  F2FP.SATFINITE.E4M3.F32.PACK_AB_MERGE_C R7, RZ, R2, RZ ;  /* 0x00000002ff07723e */ /* 0x000fe400048070ff */
[----:B------:R-:W-:-:S03]  /*dc20*/  F2FP.SATFINITE.E4M3.F32.PACK_AB_MERGE_C R11, RZ, R0, RZ ;  /* 0x00000000ff0b723e */ /* 0x000fc600048070ff */
[----:B------:R0:W-:Y:S01]  /*dc30*/  @!P2 STG.E.U8 desc[UR16][R28.64+0x51], R9 ;  /* 0x000051091c00a986 */ /* 0x0001e2000c101110 */
[----:B------:R-:W-:-:S03]  /*dc40*/  ISETP.LT.OR P2, PT, R42, 0x5a, !P1 ;  /* 0x0000005a2a00780c */ /* 0x000fc60004f41670 */
[----:B------:R-:W-:Y:S01]  /*dc50*/  @!P6 STG.E.U8 desc[UR16][R30.64+0x51], R7 ;  /* 0x000051071e00e986 */ /* 0x000fe2000c101110 */
[----:B------:R-:W-:-:S03]  /*dc60*/  ISETP.LT.OR P6, PT, R42, 0x5a, !P0 ;  /* 0x0000005a2a00780c */ /* 0x000fc600047c1670 */
[----:B------:R-:W-:Y:S01]  /*dc70*/  @!P5 STG.E.U8 desc[UR16][R30.64+0x50], R13 ;  /* 0x0000500d1e00d986 */ /* 0x000fe2000c101110 */
[----:B0-----:R-:W-:-:S03]  /*dc80*/  F2FP.SATFINITE.E4M3.F32.PACK_AB_MERGE_C R9, RZ, R3, RZ ;  /* 0x00000003ff09723e */ /* 0x001fc600048070ff */
[----:B------:R0:W-:Y:S04]  /*dc90*/  @!P3 STG.E.U8 desc[UR16][R28.64+0x58], R5 ;  /* 0x000058051c00b986 */ /* 0x0001e8000c101110 */
[----:B------:R1:W-:Y:S01]  /*dca0*/  @!P2 STG.E.U8 desc[UR16][R28.64+0x59], R9 ;  /* 0x000059091c00a986 */ /* 0x0003e2000c101110 */
[----:B------:R-:W-:-:S03]  /*dcb0*/  FMUL R0, R221, UR20 ;  /* 0x00000014dd007c20 */ /* 0x000fc60008400000 */
[----:B------:R-:W4:Y:S02]  /*dcc0*/  LDL.LU R221, [R1+0x58] ;  /* 0x0000580001dd7983 */ /* 0x000f240000300800 */
[----:B0-----:R-:W-:-:S05]  /*dcd0*/  F2FP.SATFINITE.E4M3.F32.PACK_AB_MERGE_C R5, RZ, R0, RZ ;  /* 0x00000000ff05723e */ /* 0x001fca00048070ff */
[----:B------:R0:W-:Y:S01]  /*dce0*/  @!P6 STG.E.U8 desc[UR16][R30.64+0x59], R5 ;  /* 0x000059051e00e986 */ /* 0x0001e2000c101110 */
[----:B--2---:R-:W-:-:S03]  /*dcf0*/  FMUL R2, R220, UR20 ;  /* 0x00000014dc027c20 */ /* 0x004fc60008400000 */
[----:B------:R-:W2:Y:S02]  /*dd00*/  LDL.LU R220, [R1+0x5c] ;  /* 0x00005c0001dc7983 */ /* 0x000ea40000300800 */
[----:B------:R-:W-:Y:S01]  /*dd10*/  F2FP.SATFINITE.E4M3.F32.PACK_AB_MERGE_C R7, RZ, R2, RZ ;  /* 0x00000002ff07723e */ /* 0x000fe200048070ff */
[----:B------:R-:W-:Y:S02]  /*dd20*/  FMUL R3, R222, UR20 ;  /* 0x00000014de037c20 */ /* 0x000fe40008400000 */
[----:B------:R-:W2:Y:S03]  /*dd30*/  LDL.LU R222, [R1+0x60] ;  /* 0x0000600001de7983 */ /* 0x000ea60000300800 */
[----:B-1----:R-:W-:Y:S01]  /*dd40*/  F2FP.SATFINITE.E4M3.F32.PACK_AB_MERGE_C R9, RZ, R3, RZ ;  /* 0x00000003ff09723e */ /* 0x002fe200048070ff */
[----:B------:R-:W-:Y:S02]  /*dd50*/  FMUL R4, R223, UR20 ;  /* 0x00000014df047c20 */ /* 0x000fe40008400000 */
[----:B------:R-:W2:Y:S01]  /*dd60*/  LDL.LU R223, [R1+0x64] ;  /* 0x0000640001df7983 */ /* 0x000ea20000300800 */
[----:B---3--:R-:W-:-:S03]  /*dd70*/  FMUL R0, R225, UR20 ;  /* 0x00000014e1007c20 */ /* 0x008fc60008400000 */
[----:B------:R-:W3:Y:S01]  /*dd80*/  LDL.LU R225, [R1+0x68] ;  /* 0x0000680001e17983 */ /* 0x000ee20000300800 */
[----:B----4-:R-:W-:Y:S01]  /*dd90*/  FMUL R2, R224, UR20 ;  /* 0x00000014e0027c20 */ /* 0x010fe20008400000 */
[----:B0-----:R-:W-:Y:S02]  /*dda0*/  F2FP.SATFINITE.E4M3.F32.PACK_AB_MERGE_C R5, RZ, R0, RZ ;  /* 0x00000000ff05723e */ /* 0x001fe400048070ff */
[----:B------:R-:W4:Y:S01]  /*ddb0*/  LDL.LU R224, [R1+0x6c] ;  /* 0x00006c0001e07983 */ /* 0x000f220000300800 */
[----:B------:R-:W-:-:S03]  /*ddc0*/  FMUL R3, R226, UR20 ;  /* 0x00000014e2037c20 */ /* 0x000fc60008400000 */
[----:B------:R-:W4:Y:S01]  /*ddd0*/  LDL.LU R226, [R1+0x70] ;  /* 0x0000700001e27983 */ /* 0x000f220000300800 */
[----:B------:R-:W-:-:S03]  /*dde0*/  FMUL R0, R227, UR20 ;  /* 0x00000014e3007c20 */ /* 0x000fc60008400000 */
[----:B------:R-:W4:Y:S01]  /*ddf0*/  LDL.LU R227, [R1+0x74] ;  /* 0x0000740001e37983 */ /* 0x000f220000300800 */
[C---:B------:R-:W-:Y:S02]  /*de00*/  ISETP.LT.OR P5, PT, R42.reuse, 0x59, !P0 ;  /* 0x000000592a00780c */ /* 0x040fe400047a1670 */
[C---:B------:R-:W-:Y:S02]  /*de10*/  ISETP.LT.OR P2, PT, R42.reuse, 0x62, !P1 ;  /* 0x000000622a00780c */ /* 0x040fe40004f41670 */
[C---:B------:R-:W-:Y:S02]  /*de20*/  ISETP.LT.OR P3, PT, R42.reuse, 0x61, !P1 ;  /* 0x000000612a00780c */ /* 0x040fe40004f61670 */
[----:B------:R-:W-:-:S07]  /*de30*/  ISETP.LT.OR P6, PT, R42, 0x62, !P0 ;  /* 0x000000622a00780c */ /* 0x000fce00047c1670 */
[----:B------:R-:W-:Y:S01]  /*de40*/  @!P5 STG.E.U8 desc[UR16][R30.64+0x58], R11 ;  /* 0x0000580b1e00d986 */ /* 0x000fe2000c101110 */
[----:B------:R-:W-:-:S03]  /*de50*/  ISETP.LT.OR P5, PT, R42, 0x61, !P0 ;  /* 0x000000612a00780c */ /* 0x000fc600047a1670 */
[----:B------:R0:W-:Y:S01]  /*de60*/  @!P2 STG.E.U8 desc[UR16][R28.64+0x61], R9 ;  /* 0x000061091c00a986 */ /* 0x0001e2000c101110 */
[----:B------:R-:W-:-:S03]  /*de70*/  ISETP.LT.OR P2, PT, R42, 0x6a, !P1 ;  /* 0x0000006a2a00780c */ /* 0x000fc60004f41670 */
[----:B------:R1:W-:Y:S01]  /*de80*/  @!P3 STG.E.U8 desc[UR16][R28.64+0x60], R7 ;  /* 0x000060071c00b986 */ /* 0x0003e2000c101110 */
[----:B------:R-:W-:Y:S02]  /*de90*/  ISETP.LT.OR P3, PT, R42, 0x69, !P1 ;  /* 0x000000692a00780c */ /* 0x000fe40004f61670 */
[----:B------:R-:W-:Y:S01]  /*dea0*/  F2FP.SATFINITE.E4M3.F32.PACK_AB_MERGE_C R13, RZ, R4, RZ ;  /* 0x00000004ff0d723e */ /* 0x000fe200048070ff */
[----:B------:R1:W-:Y:S01]  /*deb0*/  @!P6 STG.E.U8 desc[UR16][R30.64+0x61], R5 ;  /* 0x000061051e00e986 */ /* 0x0003e2000c101110 */
[----:B0-----:R-:W-:-:S03]  /*dec0*/  F2FP.SATFINITE.E4M3.F32.PACK_AB_MERGE_C R9, RZ, R3, RZ ;  /* 0x00000003ff09723e */ /* 0x001fc600048070ff */
[----:B------:R-:W-:Y:S01]  /*ded0*/  @!P5 STG.E.U8 desc[UR16][R30.64+0x60], R13 ;  /* 0x0000600d1e00d986 */ /* 0x000fe2000c101110 */
[----:B-1----:R-:W-:-:S03]  /*dee0*/  F2FP.SATFINITE.E4M3.F32.PACK_AB_MERGE_C R7, RZ, R2, RZ ;  /* 0x00000002ff07723e */ /* 0x002fc600048070ff */
[----:B------:R-:W-:Y:S01]  /*def0*/  @!P2 STG.E.U8 desc[UR16][R28.64+0x69], R9 ;  /* 0x000069091c00a986 */ /* 0x000fe2000c101110 */
[C---:B------:R-:W-:Y:S02]  /*df00*/  ISETP.LT.OR P5, PT, R42.reuse, 0x69, !P0 ;  /* 0x000000692a00780c */ /* 0x040fe400047a1670 */
[C---:B------:R-:W-:Y:S01]  /*df10*/  ISETP.LT.OR P6, PT, R42.reuse, 0x6a, !P0 ;  /* 0x0000006a2a00780c */ /* 0x040fe200047c1670 */
[----:B------:R0:W-:Y:S01]  /*df20*/  @!P3 STG.E.U8 desc[UR16][R28.64+0x68], R7 ;  /* 0x000068071c00b986 */ /* 0x0001e2000c101110 */
[C---:B------:R-:W-:Y:S01]  /*df30*/  ISETP.LT.OR P2, PT, R42.reuse, 0x72, !P1 ;  /* 0x000000722a00780c */ /* 0x040fe20004f41670 */
[----:B------:R-:W-:Y:S01]  /*df40*/  FMUL R2, R219, UR20 ;  /* 0x00000014db027c20 */ /* 0x000fe20008400000 */
[----:B------:R-:W-:Y:S02]  /*df50*/  ISETP.LT.OR P3, PT, R42, 0x71, !P1 ;  /* 0x000000712a00780c */ /* 0x000fe40004f61670 */
[----:B------:R-:W-:Y:S02]  /*df60*/  F2FP.SATFINITE.E4M3.F32.PACK_AB_MERGE_C R11, RZ, R0, RZ ;  /* 0x00000000ff0b723e */ /* 0x000fe400048070ff */
[----:B------:R-:W-:-:S03]  /*df70*/  F2FP.SATFINITE.E4M3.F32.PACK_AB_MERGE_C R5, RZ, R2, RZ ;  /* 0x00000002ff05723e */ /* 0x000fc600048070ff */
[----:B------:R-:W-:Y:S01]  /*df80*/  @!P5 STG.E.U8 desc[UR16][R30.64+0x68], R11 ;  /* 0x0000680b1e00d986 */ /* 0x000fe2000c101110 */
[----:B------:R-:W-:-:S03]  /*df90*/  ISETP.LT.OR P5, PT, R42, 0x71, !P0 ;  /* 0x000000712a00780c */ /* 0x000fc600047a1670 */
[----:B------:R-:W-:Y:S01]  /*dfa0*/  @!P6 STG.E.U8 desc[UR16][R30.64+0x69], R5 ;  /* 0x000069051e00e986 */ /* 0x000fe2000c101110 */
[----:B------:R-:W-:Y:S01]  /*dfb0*/  ISETP.LT.OR P6, PT, R42, 0x72, !P0 ;  /* 0x000000722a00780c */ /* 0x000fe200047c1670 */
[----:B------:R-:W-:-:S05]  /*dfc0*/  FMUL R0, R221, UR20 ;  /* 0x00000014dd007c20 */ /* 0x000fca0008400000 */
[----:B0-----:R-:W-:-:S05]  /*dfd0*/  F2FP.SATFINITE.E4M3.F32.PACK_AB_MERGE_C R7, RZ, R0, RZ ;  /* 0x00000000ff07723e */ /* 0x001fca00048070ff */
[----:B------:R0:W-:Y:S01]  /*dfe0*/  @!P3 STG.E.U8 desc[UR16][R28.64+0x70], R7 ;  /* 0x000070071c00b986 */ /* 0x0001e2000c101110 */
[C---:B------:R-:W-:Y:S02]  /*dff0*/  ISETP.LT.OR P3, PT, R42.reuse, 0x79, !P0 ;  /* 0x000000792a00780c */ /* 0x040fe40004761670 */
[----:B------:R-:W-:Y:S01]  /*e000*/  ISETP.LT.OR P0, PT, R42, 0x7a, !P0 ;  /* 0x0000007a2a00780c */ /* 0x000fe20004701670 */
[----:B--2---:R-:W-:-:S05]  /*e010*/  FMUL R3, R220, UR20 ;  /* 0x00000014dc037c20 */ /* 0x004fca0008400000 */
[----:B------:R-:W-:-:S05]  /*e020*/  F2FP.SATFINITE.E4M3.F32.PACK_AB_MERGE_C R9, RZ, R3, RZ ;  /* 0x00000003ff09723e */ /* 0x000fca00048070ff */
[----:B------:R1:W-:Y:S01]  /*e030*/  @!P2 STG.E.U8 desc[UR16][R28.64+0x71], R9 ;  /* 0x000071091c00a986 */ /* 0x0003e2000c101110 */
[C---:B------:R-:W-:Y:S02]  /*e040*/  ISETP.LT.OR P2, PT, R42.reuse, 0x79, !P1 ;  /* 0x000000792a00780c */ /* 0x040fe40004f41670 */
[----:B------:R-:W-:Y:S01]  /*e050*/  ISETP.LT.OR P1, PT, R42, 0x7a, !P1 ;  /* 0x0000007a2a00780c */ /* 0x000fe20004f21670 */
[----:B------:R-:W-:-:S05]  /*e060*/  FMUL R0, R222, UR20 ;  /* 0x00000014de007c20 */ /* 0x000fca0008400000 */
[----:B------:R-:W-:-:S05]  /*e070*/  F2FP.SATFINITE.E4M3.F32.PACK_AB_MERGE_C R13, RZ, R0, RZ ;  /* 0x00000000ff0d723e */ /* 0x000fca00048070ff */
[----:B------:R2:W-:Y:S01]  /*e080*/  @!P5 STG.E.U8 desc[UR16][R30.64+0x70], R13 ;  /* 0x0000700d1e00d986 */ /* 0x0005e2000c101110 */
[----:B------:R-:W-:Y:S01]  /*e090*/  FMUL R0, R223, UR20 ;  /* 0x00000014df007c20 */ /* 0x000fe20008400000 */
[----:B---3--:R-:W-:Y:S01]  /*e0a0*/  FMUL R2, R225, UR20 ;  /* 0x00000014e1027c20 */ /* 0x008fe20008400000 */
[----:B----4-:R-:W-:-:S03]  /*e0b0*/  FMUL R3, R224, UR20 ;  /* 0x00000014e0037c20 */ /* 0x010fc60008400000 */
[----:B0-----:R-:W-:Y:S01]  /*e0c0*/  F2FP.SATFINITE.E4M3.F32.PACK_AB_MERGE_C R7, RZ, R0, RZ ;  /* 0x00000000ff07723e */ /* 0x001fe200048070ff */
[----:B------:R-:W-:Y:S01]  /*e0d0*/  FMUL R4, R226, UR20 ;  /* 0x00000014e2047c20 */ /* 0x000fe20008400000 */
[----:B------:R-:W-:Y:S01]  /*e0e0*/  FMUL R5, R227, UR20 ;  /* 0x00000014e3057c20 */ /* 0x000fe20008400000 */
[----:B-1----:R-:W-:Y:S02]  /*e0f0*/  F2FP.SATFINITE.E4M3.F32.PACK_AB_MERGE_C R9, RZ, R2, RZ ;  /* 0x00000002ff09723e */ /* 0x002fe400048070ff */
[----:B------:R-:W-:Y:S02]  /*e100*/  F2FP.SATFINITE.E4M3.F32.PACK_AB_MERGE_C R3, RZ, R3, RZ ;  /* 0x00000003ff03723e */ /* 0x000fe400048070ff */
[----:B------:R-:W-:Y:S02]  /*e110*/  F2FP.SATFINITE.E4M3.F32.PACK_AB_MERGE_C R11, RZ, R4, RZ ;  /* 0x00000004ff0b723e */ /* 0x000fe400048070ff */
[----:B------:R-:W-:Y:S01]  /*e120*/  F2FP.SATFINITE.E4M3.F32.PACK_AB_MERGE_C R5, RZ, R5, RZ ;  /* 0x00000005ff05723e */ /* 0x000fe200048070ff */
[----:B------:R2:W-:Y:S04]  /*e130*/  @!P6 STG.E.U8 desc[UR16][R30.64+0x71], R7 ;  /* 0x000071071e00e986 */ /* 0x0005e8000c101110 */
[----:B------:R2:W-:Y:S04]  /*e140*/  @!P2 STG.E.U8 desc[UR16][R28.64+0x78], R9 ;  /* 0x000078091c00a986 */ /* 0x0005e8000c101110 */
[----:B------:R2:W-:Y:S04]  /*e150*/  @!P1 STG.E.U8 desc[UR16][R28.64+0x79], R3 ;  /* 0x000079031c009986 */ /* 0x0005e8000c101110 */
[----:B------:R2:W-:Y:S04]  /*e160*/  @!P3 STG.E.U8 desc[UR16][R30.64+0x78], R11 ;  /* 0x0000780b1e00b986 */ /* 0x0005e8000c101110 */
[----:B------:R2:W-:Y:S02]  /*e170*/  @!P0 STG.E.U8 desc[UR16][R30.64+0x79], R5 ;  /* 0x000079051e008986 */ /* 0x0005e4000c101110 */
.L_x_289:
[----:B------:R-:W-:Y:S05]  /*e180*/  BSYNC B0 ;  /* 0x0000000000007941 */ /* 0x000fea0003800000 */
.L_x_31:
[----:B0-2---:R-:W2:Y:S04]  /*e190*/  LDL.LU R3, [R1+0x78] ;  /* 0x0000780001037983 */ /* 0x005ea80000300800 */
[----:B-----5:R-:W2:Y:S01]  /*e1a0*/  LDL.LU R2, [R1+0x7c] ;  /* 0x00007c0001027983 */ /* 0x020ea20000300800 */
[----:B------:R-:W-:Y:S01]  /*e1b0*/  ULDC UR6, c[0x0][0xc] ;  /* 0x0000030000067ab9 */ /* 0x000fe20000000800 */
[----:B------:R-:W-:Y:S01]  /*e1c0*/  ULDC UR7, c[0x0][0x10] ;  /* 0x0000040000077ab9 */ /* 0x000fe20000000800 */
[----:B------:R-:W2:Y:S01]  /*e1d0*/  LDC R5, c[0x0][0x14] ;  /* 0x00000500ff057b82 */ /* 0x000ea20000000800 */
[----:B------:R-:W-:Y:S01]  /*e1e0*/  UIMAD.WIDE.U32 UR6, UR6, UR7, URZ ;  /* 0x00000007060672a5 */ /* 0x000fe2000f8e003f */
[----:B------:R-:W-:Y:S01]  /*e1f0*/  PRMT R0, RZ, 0x7610, R0 ;  /* 0x00007610ff007816 */ /* 0x000fe20000000000 */
[----:B------:R-:W-:-:S04]  /*e200*/  UMOV UR22, 0xffffffff ;  /* 0xffffffff00167882 */ /* 0x000fc80000000000 */
[----:B--2---:R-:W-:-:S04]  /*e210*/  IMAD.WIDE.U32 R2, R5, UR6, R2 ;  /* 0x0000000605027c25 */ /* 0x004fc8000f8e0002 */
[----:B------:R-:W-:Y:S01]  /*e220*/  IMAD R5, R5, UR7, RZ ;  /* 0x0000000705057c24 */ /* 0x000fe2000f8e02ff */
[----:B------:R-:W-:Y:S01]  /*e230*/  ULDC.64 UR6, c[0x0][0x650] ;  /* 0x0001940000067ab9 */ /* 0x000fe20000000a00 */
[----:B------:R-:W-:Y:S01]  /*e240*/  IMAD.MOV.U32 R19, RZ, RZ, R2 ;  /* 0x000000ffff137224 */ /* 0x000fe200078e0002 */
[----:B------:R-:W-:Y:S01]  /*e250*/  ISETP.GE.U32.AND P0, PT, R2, UR6, PT ;  /* 0x0000000602007c0c */ /* 0x000fe2000bf06070 */
[----:B------:R-:W-:Y:S02]  /*e260*/  IMAD.IADD R22, R3, 0x1, R5 ;  /* 0x0000000103167824 */ /* 0x000fe400078e0205 */
[----:B------:R-:W-:-:S03]  /*e270*/  IMAD.MOV.U32 R2, RZ, RZ, -0x1 ;  /* 0xffffffffff027424 */ /* 0x000fc600078e00ff */
[----:B------:R0:W-:Y:S01]  /*e280*/  STL [R1+0x78], R22 ;  /* 0x0000781601007387 */ /* 0x0001e20000100800 */
[----:B------:R-:W-:-:S03]  /*e290*/  ISETP.GE.U32.AND.EX P0, PT, R22, UR7, PT, P0 ;  /* 0x0000000716007c0c */ /* 0x000fc6000bf06100 */
[----:B------:R0:W-:Y:S04]  /*e2a0*/  STL [R1+0x7c], R19 ;  /* 0x00007c1301007387 */ /* 0x0001e80000100800 */
[----:B------:R0:W-:Y:S06]  /*e2b0*/  STL [R1+0x80], R2 ;  /* 0x0000800201007387 */ /* 0x0001ec0000100800 */
[----:B------:R-:W-:Y:S05]  /*e2c0*/  @P0 BRA `(.L_x_290) ;  /* 0x00000004006c0947 */ /* 0x000fea0003800000 */
[----:B------:R-:W2:Y:S01]  /*e2d0*/  S2R R14, SR_CTAID.X ;  /* 0x00000000000e7919 */ /* 0x000ea20000002500 */
[----:B------:R-:W5:Y:S01]  /*e2e0*/  LDC.64 R8, c[0x0][0x628] ;  /* 0x00018a00ff087b82 */ /* 0x000f620000000a00 */
[----:B------:R-:W-:Y:S01]  /*e2f0*/  ULDC UR6, c[0x0][0x150] ;  /* 0x0000540000067ab9 */ /* 0x000fe20000000800 */
[----:B------:R-:W-:Y:S01]  /*e300*/  IMAD.MOV.U32 R6, RZ, RZ, R19 ;  /* 0x000000ffff067224 */ /* 0x000fe200078e0013 */
[----:B------:R-:W0:Y:S01]  /*e310*/  S2R R16, SR_CTAID.Y ;  /* 0x0000000000107919 */ /* 0x000e220000002600 */
[----:B------:R-:W-:-:S04]  /*e320*/  IMAD.MOV.U32 R7, RZ, RZ, R22 ;  /* 0x000000ffff077224 */ /* 0x000fc800078e0016 */
[----:B------:R-:W0:Y:S08]  /*e330*/  LDC R17, c[0x0][0x144] ;  /* 0x00005100ff117b82 */ /* 0x000e300000000800 */
[----:B------:R-:W0:Y:S08]  /*e340*/  LDC R10, c[0x0][0x630] ;  /* 0x00018c00ff0a7b82 */ /* 0x000e300000000800 */
[----:B------:R-:W0:Y:S01]  /*e350*/  LDC.64 R12, c[0x0][0x620] ;  /* 0x00018800ff0c7b82 */ /* 0x000e220000000a00 */
[----:B-----5:R-:W-:-:S04]  /*e360*/  ISETP.NE.U32.AND P0, PT, R8, RZ, PT ;  /* 0x000000ff0800720c */ /* 0x020fc80003f05070 */
[----:B------:R-:W-:Y:S02]  /*e370*/  ISETP.NE.AND.EX P0, PT, R9, RZ, PT, P0 ;  /* 0x000000ff0900720c */ /* 0x000fe40003f05300 */
[----:B--2---:R-:W-:-:S05]  /*e380*/  I2FP.F32.U32 R0, R14 ;  /* 0x0000000e00007245 */ /* 0x004fca0000201000 */
[----:B------:R-:W-:-:S04]  /*e390*/  FMUL R0, R0, UR6 ;  /* 0x0000000600007c20 */ /* 0x000fc80008400000 */
[----:B------:R2:W0:Y:S02]  /*e3a0*/  F2I.U32.TRUNC.NTZ R15, R0 ;  /* 0x00000000000f7305 */ /* 0x000424000020f000 */
[----:B------:R-:W-:Y:S05]  /*e3b0*/  @!P0 BRA `(.L_x_291) ;  /* 0x0000000000288947 */ /* 0x000fea0003800000 */
[----:B--2---:R-:W2:Y:S02]  /*e3c0*/  LDC R0, c[0x0][0x634] ;  /* 0x00018d00ff007b82 */ /* 0x004ea40000000800 */
[----:B--2---:R-:W-:-:S05]  /*e3d0*/  IADD3 R7, P0, R19, R0, RZ ;  /* 0x0000000013077210 */ /* 0x004fca0007f1e0ff */
[----:B------:R-:W-:-:S04]  /*e3e0*/  IMAD.X R11, RZ, RZ, R22, P0 ;  /* 0x000000ffff0b7224 */ /* 0x000fc800000e0616 */
[----:B0-----:R-:W-:-:S04]  /*e3f0*/  IMAD.WIDE.U32 R2, R11, R8, RZ ;  /* 0x000000080b027225 */ /* 0x001fc800078e00ff */
[----:B------:R-:W-:-:S04]  /*e400*/  IMAD.WIDE.U32 R4, P0, R7, R9, R2 ;  /* 0x0000000907047225 */ /* 0x000fc80007800002 */
[----:B------:R-:W-:-:S04]  /*e410*/  IMAD.WIDE.U32 R2, R7, R8, RZ ;  /* 0x0000000807027225 */ /* 0x000fc800078e00ff */
[----:B------:R-:W-:Y:S01]  /*e420*/  IMAD.X R7, RZ, RZ, RZ, P0 ;  /* 0x000000ffff077224 */ /* 0x000fe200000e06ff */
[----:B------:R-:W-:Y:S01]  /*e430*/  IADD3 RZ, P0, R3, R4, RZ ;  /* 0x0000000403ff7210 */ /* 0x000fe20007f1e0ff */
[----:B------:R-:W-:-:S04]  /*e440*/  IMAD.MOV.U32 R6, RZ, RZ, R5 ;  /* 0x000000ffff067224 */ /* 0x000fc800078e0005 */
[----:B------:R-:W-:-:S08]  /*e450*/  IMAD.WIDE.U32.X R6, R11, R9, R6, P0 ;  /* 0x000000090b067225 */ /* 0x000fd000000e0406 */
.L_x_291:
[-CC-:B01----:R-:W-:Y:S01]  /*e460*/  SHF.R.U64 R24, R6, R10.reuse, R7.reuse ;  /* 0x0000000a06187219 */ /* 0x183fe20000001207 */
[----:B------:R-:W0:Y:S01]  /*e470*/  LDC.64 R20, c[0x0][0x640] ;  /* 0x00019000ff147b82 */ /* 0x000e220000000a00 */
[----:B--2---:R-:W-:Y:S01]  /*e480*/  SHF.R.U32.HI R0, RZ, R10, R7 ;  /* 0x0000000aff007219 */ /* 0x004fe20000011607 */
[----:B------:R-:W-:Y:S01]  /*e490*/  IMAD.MOV.U32 R2, RZ, RZ, R19 ;  /* 0x000000ffff027224 */ /* 0x000fe200078e0013 */
[----:B------:R-:W-:Y:S01]  /*e4a0*/  IADD3 R5, P0, RZ, -R24, RZ ;  /* 0x80000018ff057210 */ /* 0x000fe20007f1e0ff */
[----:B------:R-:W-:Y:S01]  /*e4b0*/  IMAD.MOV R15, RZ, RZ, -R15 ;  /* 0x000000ffff0f7224 */ /* 0x000fe200078e0a0f */
[----:B------:R-:W-:Y:S01]  /*e4c0*/  ULDC UR6, c[0x0][0x154] ;  /* 0x0000550000067ab9 */ /* 0x000fe20000000800 */
[----:B------:R-:W-:Y:S02]  /*e4d0*/  IMAD.MOV.U32 R7, RZ, RZ, 0x1 ;  /* 0x00000001ff077424 */ /* 0x000fe400078e00ff */
[----:B------:R-:W1:Y:S01]  /*e4e0*/  LDC R4, c[0x0][0x618] ;  /* 0x00018600ff047b82 */ /* 0x000e620000000800 */
[----:B------:R-:W-:-:S02]  /*e4f0*/  IMAD.X R3, RZ, RZ, ~R0, P0 ;  /* 0x000000ffff037224 */ /* 0x000fc400000e0e00 */
[----:B------:R-:W-:Y:S02]  /*e500*/  IMAD R15, R17, R15, R14 ;  /* 0x0000000f110f7224 */ /* 0x000fe400078e020e */
[-C--:B------:R-:W-:Y:S02]  /*e510*/  IMAD R0, R3, R12.reuse, RZ ;  /* 0x0000000c03007224 */ /* 0x080fe400078e02ff */
[----:B------:R-:W-:Y:S01]  /*e520*/  IMAD.MOV.U32 R3, RZ, RZ, R22 ;  /* 0x000000ffff037224 */ /* 0x000fe200078e0016 */
[----:B------:R-:W2:Y:S01]  /*e530*/  LDC R6, c[0x0][0x608] ;  /* 0x00018200ff067b82 */ /* 0x000ea20000000800 */
[----:B------:R-:W-:-:S04]  /*e540*/  IMAD.WIDE.U32 R2, R5, R12, R2 ;  /* 0x0000000c05027225 */ /* 0x000fc800078e0002 */
[----:B------:R-:W-:-:S03]  /*e550*/  IMAD R5, R5, R13, R0 ;  /* 0x0000000d05057224 */ /* 0x000fc600078e0200 */
[----:B------:R-:W5:Y:S01]  /*e560*/  LDC R18, c[0x0][0x658] ;  /* 0x00019600ff127b82 */ /* 0x000f620000000800 */
[----:B------:R-:W-:Y:S01]  /*e570*/  I2FP.F32.U32 R0, R16 ;  /* 0x0000001000007245 */ /* 0x000fe20000201000 */
[----:B------:R-:W-:Y:S01]  /*e580*/  IMAD.IADD R3, R3, 0x1, R5 ;  /* 0x0000000103037824 */ /* 0x000fe200078e0205 */
[----:B0-----:R-:W-:Y:S01]  /*e590*/  ISETP.NE.U32.AND P0, PT, R20, RZ, PT ;  /* 0x000000ff1400720c */ /* 0x001fe20003f05070 */
[----:B------:R-:W-:Y:S02]  /*e5a0*/  IMAD.MOV.U32 R5, RZ, RZ, -0x1 ;  /* 0xffffffffff057424 */ /* 0x000fe400078e00ff */
[----:B------:R-:W-:Y:S02]  /*e5b0*/  FMUL R0, R0, UR6 ;  /* 0x0000000600007c20 */ /* 0x000fe40008400000 */
[----:B------:R-:W0:Y:S01]  /*e5c0*/  LDC R13, c[0x0][0x148] ;  /* 0x00005200ff0d7b82 */ /* 0x000e220000000800 */
[----:B-1----:R-:W-:Y:S01]  /*e5d0*/  SHF.R.U64 R10, R2, R4, R3 ;  /* 0x00000004020a7219 */ /* 0x002fe20000001203 */
[----:B------:R1:W0:Y:S01]  /*e5e0*/  F2I.U32.TRUNC.NTZ R12, R0 ;  /* 0x00000000000c7305 */ /* 0x000222000020f000 */
[----:B------:R-:W-:-:S02]  /*e5f0*/  ISETP.NE.AND.EX P0, PT, R21, RZ, PT, P0 ;  /* 0x000000ff1500720c */ /* 0x000fc40003f05300 */
[----:B------:R-:W-:-:S03]  /*e600*/  SHF.R.U32.HI R3, RZ, R4, R3 ;  /* 0x00000004ff037219 */ /* 0x000fc60000011603 */
[----:B------:R-:W0:Y:S01]  /*e610*/  LDC R14, c[0x0][0x600] ;  /* 0x00018000ff0e7b82 */ /* 0x000e220000000800 */
[-CC-:B--2---:R-:W-:Y:S02]  /*e620*/  SHF.R.U64 R8, R10, R6.reuse, R3.reuse ;  /* 0x000000060a087219 */ /* 0x184fe40000001203 */
[----:B------:R-:W-:-:S05]  /*e630*/  SHF.R.U32.HI R3, RZ, R6, R3 ;  /* 0x00000006ff037219 */ /* 0x000fca0000011603 */
[----:B------:R-:W2:Y:S01]  /*e640*/  LDC R19, c[0x0][0x648] ;  /* 0x00019200ff137b82 */ /* 0x000ea20000000800 */
[-CC-:B-----5:R-:W-:Y:S02]  /*e650*/  SHF.R.U64 R11, R8, R18.reuse, R3.reuse ;  /* 0x00000012080b7219 */ /* 0x1a0fe40000001203 */
[-C--:B------:R-:W-:Y:S02]  /*e660*/  SHF.L.U32 R5, R5, R18.reuse, RZ ;  /* 0x0000001205057219 */ /* 0x080fe400000006ff */
[-C--:B------:R-:W-:Y:S01]  /*e670*/  SHF.R.U32.HI R3, RZ, R18.reuse, R3 ;  /* 0x00000012ff037219 */ /* 0x080fe20000011603 */
[----:B------:R-:W-:Y:S01]  /*e680*/  IMAD.MOV.U32 R2, RZ, RZ, R11 ;  /* 0x000000ffff027224 */ /* 0x000fe200078e000b */
[----:B------:R-:W-:Y:S01]  /*e690*/  SHF.L.U32 R40, R7, R18, RZ ;  /* 0x0000001207287219 */ /* 0x000fe200000006ff */
[----:B------:R-:W0:Y:S01]  /*e6a0*/  LDC R22, c[0x0][0x638] ;  /* 0x00018e00ff167b82 */ /* 0x000e220000000800 */
[----:B------:R-:W-:-:S07]  /*e6b0*/  LOP3.LUT R17, RZ, R5, RZ, 0x33, !PT ;  /* 0x00000005ff117212 */ /* 0x000fce00078e33ff */
[----:B------:R-:W0:Y:S01]  /*e6c0*/  LDC R23, c[0x0][0x610] ;  /* 0x00018400ff177b82 */ /* 0x000e220000000800 */
[----:B-1----:R-:W-:Y:S05]  /*e6d0*/  @!P0 BRA `(.L_x_292) ;  /* 0x0000000000288947 */ /* 0x002fea0003800000 */
        /* <DEDUP_REMOVED lines=10> */
.L_x_292:
[----:B--2---:R-:W-:Y:S01]  /*e780*/  SHF.R.U64 R0, R2, R19, R3 ;  /* 0x0000001302007219 */ /* 0x004fe20000001203 */
[----:B0-----:R-:W-:Y:S01]  /*e790*/  VIADD R3, R14, 0xffffffff ;  /* 0xffffffff0e037836 */ /* 0x001fe20000000000 */
[----:B------:R-:W-:Y:S01]  /*e7a0*/  LOP3.LUT R5, R8, R17, RZ, 0xc0, !PT ;  /* 0x0000001108057212 */ /* 0x000fe200078ec0ff */
[----:B------:R-:W-:Y:S01]  /*e7b0*/  IMAD.MOV R12, RZ, RZ, -R12 ;  /* 0x000000ffff0c7224 */ /* 0x000fe200078e0a0c */
[----:B------:R-:W-:Y:S01]  /*e7c0*/  R2UR UR22, R24 ;  /* 0x00000000181672ca */ /* 0x000fe200000e0000 */
[----:B------:R-:W-:Y:S01]  /*e7d0*/  IMAD.MOV R2, RZ, RZ, -R0 ;  /* 0x000000ffff027224 */ /* 0x000fe200078e0a00 */
[----:B------:R-:W-:Y:S01]  /*e7e0*/  LOP3.LUT R3, R10, R3, RZ, 0xc0, !PT ;  /* 0x000000030a037212 */ /* 0x000fe200078ec0ff */
[----:B------:R-:W-:Y:S02]  /*e7f0*/  IMAD R40, R40, R0, R5 ;  /* 0x0000000028287224 */ /* 0x000fe400078e0205 */
[----:B------:R-:W-:Y:S02]  /*e800*/  @P4 IMAD R15, R13, R12, R16 ;  /* 0x0000000c0d0f4224 */ /* 0x000fe400078e0210 */
[----:B------:R-:W-:-:S02]  /*e810*/  IMAD R0, R2, R22, R11 ;  /* 0x0000001602007224 */ /* 0x000fc400078e020b */
[----:B------:R-:W-:Y:S02]  /*e820*/  IMAD R40, R40, R23, R15 ;  /* 0x0000001728287224 */ /* 0x000fe400078e020f */
[----:B------:R-:W-:Y:S02]  /*e830*/  IMAD R3, R0, R14, R3 ;  /* 0x0000000e00037224 */ /* 0x000fe400078e0203 */
[----:B------:R-:W-:-:S03]  /*e840*/  IMAD.MOV.U32 R0, RZ, RZ, 0x1 ;  /* 0x00000001ff007424 */ /* 0x000fc600078e00ff */
[----:B------:R-:W-:Y:S02]  /*e850*/  SEL R2, R3, R40, !P4 ;  /* 0x0000002803027207 */ /* 0x000fe40006000000 */
[----:B------:R-:W-:-:S03]  /*e860*/  SEL R40, R40, R3, !P4 ;  /* 0x0000000328287207 */ /* 0x000fc60006000000 */
[----:B------:R2:W-:Y:S04]  /*e870*/  STL [R1+0x80], R2 ;  /* 0x0000800201007387 */ /* 0x0005e80000100800 */
.L_x_290:
[----:B------:R-:W-:Y:S01]  /*e880*/  UIADD3 UR5, UR12, UR5, URZ ;  /* 0x000000050c057290 */ /* 0x000fe2000fffe03f */
[----:B------:R0:W-:Y:S01]  /*e890*/  STL [R1+0x84], R40 ;  /* 0x0000842801007387 */ /* 0x0001e20000100800 */
[----:B------:R-:W-:Y:S02]  /*e8a0*/  LOP3.LUT P0, RZ, R0, 0xff, RZ, 0xc0, !PT ;  /* 0x000000ff00ff7812 */ /* 0x000fe4000780c0ff */
[----:B------:R-:W-:Y:S02]  /*e8b0*/  USHF.R.U32.HI UR6, URZ, 0x1, UR5 ;  /* 0x000000013f067899 */ /* 0x000fe40008011605 */
[----:B------:R-:W-:Y:S02]  /*e8c0*/  UISETP.GT.U32.AND UP1, UPT, UR5, 0x1, UPT ;  /* 0x000000010500788c */ /* 0x000fe4000bf24070 */
[----:B------:R-:W-:Y:S02]  /*e8d0*/  ULOP3.LUT UR6, UR6, 0x1, URZ, 0xc0, !UPT ;  /* 0x0000000106067892 */ /* 0x000fe4000f8ec03f */
[----:B------:R-:W-:-:S02]  /*e8e0*/  UISETP.LT.U32.AND UP1, UPT, UR12, 0x2, UP1 ;  /* 0x000000020c00788c */ /* 0x000fc40008f21070 */
[----:B------:R-:W-:Y:S02]  /*e8f0*/  UISETP.NE.U32.AND UP0, UPT, UR6, 0x1, UPT ;  /* 0x000000010600788c */ /* 0x000fe4000bf05070 */
[----:B------:R-:W-:Y:S02]  /*e900*/  USEL UR7, URZ, 0x1, !UP1 ;  /* 0x000000013f077887 */ /* 0x000fe4000c800000 */
[----:B------:R-:W-:Y:S02]  /*e910*/  UISETP.GT.U32.AND UP0, UPT, UR12, 0x1, !UP0 ;  /* 0x000000010c00788c */ /* 0x000fe4000c704070 */
[----:B------:R-:W-:Y:S02]  /*e920*/  ULOP3.LUT UR5, UR5, 0x1, URZ, 0xc0, !UPT ;  /* 0x0000000105057892 */ /* 0x000fe4000f8ec03f */
[----:B------:R-:W-:-:S04]  /*e930*/  USEL UR6, URZ, 0x1, !UP0 ;  /* 0x000000013f067887 */ /* 0x000fc8000c000000 */
[----:B------:R-:W-:Y:S01]  /*e940*/  ULOP3.LUT UR4, UR6, UR4, UR7, 0x96, !UPT ;  /* 0x0000000406047292 */ /* 0x000fe2000f8e9607 */
[----:B0-----:R-:W-:Y:S11]  /*e950*/  @P0 BRA `(.L_x_293) ;  /* 0xffffff2400a00947 */ /* 0x001ff6000383ffff */
[----:B------:R-:W-:Y:S05]  /*e960*/  EXIT ;  /* 0x000000000000794d */ /* 0x000fea0003800000 */
.L_x_3:
[----:B------:R-:W2:Y:S01]  /*e970*/  LDL R16, [R1+0x7c] ;  /* 0x00007c0001107983 */ /* 0x000ea20000100800 */
[----:B------:R-:W-:-:S03]  /*e980*/  ULDC.64 UR4, c[0x0][0x650] ;  /* 0x0001940000047ab9 */ /* 0x000fc60000000a00 */
[----:B------:R-:W3:Y:S01]  /*e990*/  LDL R17, [R1+0x78] ;  /* 0x0000780001117983 */ /* 0x000ee20000100800 */
[----:B------:R-:W-:Y:S01]  /*e9a0*/  PRMT R4, RZ, 0x7610, R4 ;  /* 0x00007610ff047816 */ /* 0x000fe20000000004 */
[----:B------:R-:W-:Y:S02]  /*e9b0*/  IMAD.MOV.U32 R5, RZ, RZ, -0x1 ;  /* 0xffffffffff057424 */ /* 0x000fe400078e00ff */
[----:B------:R-:W-:Y:S02]  /*e9c0*/  IMAD.MOV.U32 R6, RZ, RZ, -0x1 ;  /* 0xffffffffff067424 */ /* 0x000fe400078e00ff */
[----:B------:R-:W-:Y:S01]  /*e9d0*/  IMAD.MOV.U32 R11, RZ, RZ, -0x1 ;  /* 0xffffffffff0b7424 */ /* 0x000fe200078e00ff */
[----:B--2---:R-:W-:-:S04]  /*e9e0*/  ISETP.GE.U32.AND P0, PT, R16, UR4, PT ;  /* 0x0000000410007c0c */ /* 0x004fc8000bf06070 */
[----:B---3--:R-:W-:-:S13]  /*e9f0*/  ISETP.GE.U32.AND.EX P0, PT, R17, UR5, PT, P0 ;  /* 0x0000000511007c0c */ /* 0x008fda000bf06100 */
[----:B------:R-:W-:Y:S05]  /*ea00*/  @P0 BRA `(.L_x_294) ;  /* 0x00000004005c0947 */ /* 0x000fea0003800000 */
        /* <DEDUP_REMOVED lines=18> */
.L_x_295:
[-CC-:B------:R-:W-:Y:S01]  /*eb30*/  SHF.R.U64 R11, R8, R12.reuse, R9.reuse ;  /* 0x0000000c080b7219 */ /* 0x180fe20000001209 */
[----:B------:R-:W0:Y:S01]  /*eb40*/  LDC.64 R20, c[0x0][0x640] ;  /* 0x00019000ff147b82 */ /* 0x000e220000000a00 */
[----:B------:R-:W-:Y:S01]  /*eb50*/  SHF.R.U32.HI R3, RZ, R12, R9 ;  /* 0x0000000cff037219 */ /* 0x000fe20000011609 */
[----:B------:R-:W-:Y:S01]  /*eb60*/  ULDC UR4, c[0x0][0x150] ;  /* 0x0000540000047ab9 */ /* 0x000fe20000000800 */
[----:B------:R-:W-:Y:S01]  /*eb70*/  IADD3 R7, P0, RZ, -R11, RZ ;  /* 0x8000000bff077210 */ /* 0x000fe20007f1e0ff */
[----:B------:R-:W-:Y:S01]  /*eb80*/  IMAD.MOV.U32 R4, RZ, RZ, R16 ;  /* 0x000000ffff047224 */ /* 0x000fe200078e0010 */
[----:B------:R-:W-:Y:S01]  /*eb90*/  I2FP.F32.U32 R6, R2 ;  /* 0x0000000200067245 */ /* 0x000fe20000201000 */
[----:B------:R-:W-:Y:S02]  /*eba0*/  IMAD.MOV.U32 R5, RZ, RZ, R17 ;  /* 0x000000ffff057224 */ /* 0x000fe400078e0011 */
[----:B------:R-:W1:Y:S01]  /*ebb0*/  LDC R10, c[0x0][0x618] ;  /* 0x00018600ff0a7b82 */ /* 0x000e620000000800 */
[----:B------:R-:W-:-:S02]  /*ebc0*/  IMAD.X R3, RZ, RZ, ~R3, P0 ;  /* 0x000000ffff037224 */ /* 0x000fc400000e0e03 */
[----:B------:R-:W-:Y:S01]  /*ebd0*/  FMUL R9, R6, UR4 ;  /* 0x0000000406097c20 */ /* 0x000fe20008400000 */
[----:B------:R-:W-:Y:S01]  /*ebe0*/  IMAD.WIDE.U32 R4, R7, R14, R4 ;  /* 0x0000000e07047225 */ /* 0x000fe200078e0004 */
[----:B------:R-:W-:-:S03]  /*ebf0*/  ULDC UR4, c[0x0][0x154] ;  /* 0x0000550000047ab9 */ /* 0x000fc60000000800 */
[----:B------:R-:W-:Y:S01]  /*ec00*/  IMAD R6, R3, R14, RZ ;  /* 0x0000000e03067224 */ /* 0x000fe200078e02ff */
[----:B------:R-:W2:Y:S01]  /*ec10*/  LDC R13, c[0x0][0x144] ;  /* 0x00005100ff0d7b82 */ /* 0x000ea20000000800 */
[----:B------:R-:W3:Y:S02]  /*ec20*/  F2I.U32.TRUNC.NTZ R9, R9 ;  /* 0x0000000900097305 */ /* 0x000ee4000020f000 */
[----:B------:R-:W-:Y:S02]  /*ec30*/  IMAD R3, R7, R15, R6 ;  /* 0x0000000f07037224 */ /* 0x000fe400078e0206 */
[----:B------:R-:W-:Y:S02]  /*ec40*/  IMAD.MOV.U32 R6, RZ, RZ, -0x1 ;  /* 0xffffffffff067424 */ /* 0x000fe400078e00ff */
[----:B------:R-:W-:Y:S01]  /*ec50*/  IMAD.IADD R3, R5, 0x1, R3 ;  /* 0x0000000105037824 */ /* 0x000fe200078e0203 */
[----:B------:R-:W4:Y:S01]  /*ec60*/  LDC R12, c[0x0][0x608] ;  /* 0x00018200ff0c7b82 */ /* 0x000f220000000800 */
[----:B------:R-:W-:-:S02]  /*ec70*/  I2FP.F32.U32 R5, R0 ;  /* 0x0000000000057245 */ /* 0x000fc40000201000 */
[----:B0-----:R-:W-:-:S03]  /*ec80*/  ISETP.NE.U32.AND P0, PT, R20, RZ, PT ;  /* 0x000000ff1400720c */ /* 0x001fc60003f05070 */
[----:B------:R-:W-:Y:S01]  /*ec90*/  FMUL R5, R5, UR4 ;  /* 0x0000000405057c20 */ /* 0x000fe20008400000 */
[----:B------:R-:W-:Y:S01]  /*eca0*/  ISETP.NE.AND.EX P0, PT, R21, RZ, PT, P0 ;  /* 0x000000ff1500720c */ /* 0x000fe20003f05300 */
[----:B------:R-:W0:Y:S01]  /*ecb0*/  LDC R7, c[0x0][0x658] ;  /* 0x00019600ff077b82 */ /* 0x000e220000000800 */
[-C--:B-1----:R-:W-:Y:S01]  /*ecc0*/  SHF.R.U64 R8, R4, R10.reuse, R3 ;  /* 0x0000000a04087219 */ /* 0x082fe20000001203 */
[----:B---3--:R-:W-:Y:S01]  /*ecd0*/  IMAD.MOV R4, RZ, RZ, -R9 ;  /* 0x000000ffff047224 */ /* 0x008fe200078e0a09 */
[----:B------:R-:W-:Y:S02]  /*ece0*/  SHF.R.U32.HI R3, RZ, R10, R3 ;  /* 0x0000000aff037219 */ /* 0x000fe40000011603 */
[----:B------:R1:W3:Y:S03]  /*ecf0*/  F2I.U32.TRUNC.NTZ R10, R5 ;  /* 0x00000005000a7305 */ /* 0x0002e6000020f000 */
[----:B------:R-:W1:Y:S01]  /*ed00*/  LDC R17, c[0x0][0x148] ;  /* 0x00005200ff117b82 */ /* 0x000e620000000800 */
[----:B--2---:R-:W-:-:S02]  /*ed10*/  IMAD R19, R13, R4, R2 ;  /* 0x000000040d137224 */ /* 0x004fc400078e0202 */
[----:B------:R-:W-:-:S05]  /*ed20*/  IMAD.MOV.U32 R4, RZ, RZ, 0x1 ;  /* 0x00000001ff047424 */ /* 0x000fca00078e00ff */
[----:B------:R-:W2:Y:S01]  /*ed30*/  LDC R14, c[0x0][0x600] ;  /* 0x00018000ff0e7b82 */ /* 0x000ea20000000800 */
[-CC-:B----4-:R-:W-:Y:S02]  /*ed40*/  SHF.R.U64 R13, R8, R12.reuse, R3.reuse ;  /* 0x0000000c080d7219 */ /* 0x190fe40000001203 */
[----:B------:R-:W-:-:S05]  /*ed50*/  SHF.R.U32.HI R2, RZ, R12, R3 ;  /* 0x0000000cff027219 */ /* 0x000fca0000011603 */
[----:B------:R-:W4:Y:S01]  /*ed60*/  LDC R16, c[0x0][0x648] ;  /* 0x00019200ff107b82 */ /* 0x000f220000000800 */
[-CC-:B0-----:R-:W-:Y:S02]  /*ed70*/  SHF.R.U64 R15, R13, R7.reuse, R2.reuse ;  /* 0x000000070d0f7219 */ /* 0x181fe40000001202 */
[-C--:B------:R-:W-:Y:S02]  /*ed80*/  SHF.L.U32 R6, R6, R7.reuse, RZ ;  /* 0x0000000706067219 */ /* 0x080fe400000006ff */
[-C--:B------:R-:W-:Y:S01]  /*ed90*/  SHF.R.U32.HI R3, RZ, R7.reuse, R2 ;  /* 0x00000007ff037219 */ /* 0x080fe20000011602 */
[----:B------:R-:W-:Y:S01]  /*eda0*/  IMAD.MOV.U32 R2, RZ, RZ, R15 ;  /* 0x000000ffff027224 */ /* 0x000fe200078e000f */
[----:B------:R-:W-:Y:S01]  /*edb0*/  SHF.L.U32 R12, R4, R7, RZ ;  /* 0x00000007040c7219 */ /* 0x000fe200000006ff */
[----:B------:R-:W0:Y:S01]  /*edc0*/  LDC R18, c[0x0][0x638] ;  /* 0x00018e00ff127b82 */ /* 0x000e220000000800 */
[----:B------:R-:W-:-:S07]  /*edd0*/  LOP3.LUT R22, RZ, R6, RZ, 0x33, !PT ;  /* 0x00000006ff167212 */ /* 0x000fce00078e33ff */
        /* <DEDUP_REMOVED lines=12> */
.L_x_296:
[----:B----4-:R-:W-:Y:S01]  /*eea0*/  SHF.R.U64 R3, R2, R16, R3 ;  /* 0x0000001002037219 */ /* 0x010fe20000001203 */
[----:B--2---:R-:W-:Y:S01]  /*eeb0*/  VIADD R5, R14, 0xffffffff ;  /* 0xffffffff0e057836 */ /* 0x004fe20000000000 */
[----:B------:R-:W-:Y:S01]  /*eec0*/  LOP3.LUT R2, R13, R22, RZ, 0xc0, !PT ;  /* 0x000000160d027212 */ /* 0x000fe200078ec0ff */
[----:B------:R-:W-:Y:S02]  /*eed0*/  IMAD.MOV R10, RZ, RZ, -R10 ;  /* 0x000000ffff0a7224 */ /* 0x000fe400078e0a0a */
[----:B------:R-:W-:Y:S02]  /*eee0*/  IMAD.MOV R4, RZ, RZ, -R3 ;  /* 0x000000ffff047224 */ /* 0x000fe400078e0a03 */
[----:B------:R-:W-:Y:S01]  /*eef0*/  IMAD R2, R12, R3, R2 ;  /* 0x000000030c027224 */ /* 0x000fe200078e0202 */
[----:B------:R-:W-:Y:S01]  /*ef00*/  LOP3.LUT R3, R8, R5, RZ, 0xc0, !PT ;  /* 0x0000000508037212 */ /* 0x000fe200078ec0ff */
[----:B------:R-:W-:Y:S02]  /*ef10*/  @P4 IMAD R19, R17, R10, R0 ;  /* 0x0000000a11134224 */ /* 0x000fe400078e0200 */
[----:B0-----:R-:W-:-:S02]  /*ef20*/  IMAD R0, R4, R18, R15 ;  /* 0x0000001204007224 */ /* 0x001fc400078e020f */
[----:B------:R-:W-:Y:S02]  /*ef30*/  IMAD R5, R2, R23, R19 ;  /* 0x0000001702057224 */ /* 0x000fe400078e0213 */
[----:B------:R-:W-:Y:S02]  /*ef40*/  IMAD R0, R0, R14, R3 ;  /* 0x0000000e00007224 */ /* 0x000fe400078e0203 */
[----:B------:R-:W-:-:S03]  /*ef50*/  IMAD.MOV.U32 R4, RZ, RZ, 0x1 ;  /* 0x00000001ff047424 */ /* 0x000fc600078e00ff */
[----:B------:R-:W-:Y:S02]  /*ef60*/  SEL R6, R0, R5, !P4 ;  /* 0x0000000500067207 */ /* 0x000fe40006000000 */
[----:B------:R-:W-:-:S07]  /*ef70*/  SEL R5, R5, R0, !P4 ;  /* 0x0000000005057207 */ /* 0x000fce0006000000 */
.L_x_294:
[----:B------:R-:W-:-:S08]  /*ef80*/  NOP ;  /* 0x0000000000007918 */ /* 0x000fd00000000000 */
[----:B------:R-:W0:-:S00]  /*ef90*/  USETMAXREG.DEALLOC.CTAPOOL 0x28 ;  /* 0x00000028000079c8 */ /* 0x000e0000080e0500 */
[----:B------:R-:W-:-:S13]  /*efa0*/  ISETP.NE.AND P0, PT, RZ, UR8, PT ;  /* 0x00000008ff007c0c */ /* 0x000fda000bf05270 */
[----:B------:R-:W-:Y:S05]  /*efb0*/  @P0 EXIT ;  /* 0x000000000000094d */ /* 0x000fea0003800000 */
[----:B0-----:R-:W-:Y:S01]  /*efc0*/  LOP3.LUT P0, RZ, R4, 0xff, RZ, 0xc0, !PT ;  /* 0x000000ff04ff7812 */ /* 0x001fe2000780c0ff */
[----:B------:R-:W-:Y:S02]  /*efd0*/  IMAD.MOV.U32 R0, RZ, RZ, 0x1 ;  /* 0x00000001ff007424 */ /* 0x000fe400078e00ff */
[----:B------:R-:W-:-:S10]  /*efe0*/  IMAD.MOV.U32 R8, RZ, RZ, RZ ;  /* 0x000000ffff087224 */ /* 0x000fd400078e00ff */
[----:B------:R-:W-:Y:S05]  /*eff0*/  @!P0 BRA `(.L_x_297) ;  /* 0x0000000c00548947 */ /* 0x000fea0003800000 */
[----:B------:R-:W0:Y:S01]  /*f000*/  S2R R2, SR_TID.X ;  /* 0x0000000000027919 */ /* 0x000e220000002100 */
[----:B------:R-:W-:Y:S01]  /*f010*/  ULDC UR4, c[0x0][0x28c] ;  /* 0x0000a30000047ab9 */ /* 0x000fe20000000800 */
[----:B------:R-:W-:Y:S01]  /*f020*/  ULDC UR6, c[0x0][0x658] ;  /* 0x0001960000067ab9 */ /* 0x000fe20000000800 */
[----:B------:R-:W-:Y:S01]  /*f030*/  UIADD3 UR10, UR4, 0x1f, URZ ;  /* 0x0000001f040a7890 */ /* 0x000fe2000fffe03f */
[----:B------:R-:W-:Y:S01]  /*f040*/  BSSY B0, `(.L_x_297) ;  /* 0x00000d0000007945 */ /* 0x000fe20003800000 */
[----:B------:R-:W-:Y:S01]  /*f050*/  UMOV UR7, 0xffffffff ;  /* 0xffffffff00077882 */ /* 0x000fe20000000000 */
[----:B------:R-:W-:Y:S01]  /*f060*/  ULDC UR5, c[0x0][0x600] ;  /* 0x0001800000057ab9 */ /* 0x000fe20000000800 */
[----:B------:R-:W-:Y:S01]  /*f070*/  UMOV UR9, 0x1 ;  /* 0x0000000100097882 */ /* 0x000fe20000000000 */
[----:B------:R-:W-:Y:S01]  /*f080*/  USHF.L.U32 UR7, UR7, UR6, URZ ;  /* 0x0000000607077299 */ /* 0x000fe2000800063f */
[----:B------:R-:W-:Y:S01]  /*f090*/  IMAD.MOV.U32 R9, RZ, RZ, 0x1 ;  /* 0x00000001ff097424 */ /* 0x000fe200078e00ff */
[----:B------:R-:W-:Y:S01]  /*f0a0*/  UIADD3 UR4, UR5, -0x1, URZ ;  /* 0xffffffff05047890 */ /* 0x000fe2000fffe03f */
[----:B------:R-:W-:Y:S01]  /*f0b0*/  IMAD.MOV.U32 R0, RZ, RZ, 0x1 ;  /* 0x00000001ff007424 */ /* 0x000fe200078e00ff */
[----:B------:R-:W-:Y:S01]  /*f0c0*/  USHF.R.S32.HI UR11, URZ, 0x1f, UR10 ;  /* 0x0000001f3f0b7899 */ /* 0x000fe2000801140a */
[----:B------:R-:W-:Y:S01]  /*f0d0*/  IMAD.MOV.U32 R8, RZ, RZ, RZ ;  /* 0x000000ffff087224 */ /* 0x000fe200078e00ff */
[----:B------:R-:W-:Y:S01]  /*f0e0*/  ULDC UR8, c[0x0][0xc] ;  /* 0x0000030000087ab9 */ /* 0x000fe20000000800 */
[----:B------:R-:W-:-:S02]  /*f0f0*/  USHF.L.U32 UR5, UR9, UR6, URZ ;  /* 0x0000000609057299 */ /* 0x000fc4000800063f */
[----:B------:R-:W-:Y:S01]  /*f100*/  ULEA.HI UR11, UR11, UR10, URZ, 0x5 ;  /* 0x0000000a0b0b7291 */ /* 0x000fe2000f8f283f */
[----:B------:R-:W-:Y:S01]  /*f110*/  ULDC UR9, c[0x0][0x10] ;  /* 0x0000040000097ab9 */ /* 0x000fe20000000800 */
[----:B------:R-:W-:Y:S02]  /*f120*/  ULOP3.LUT UR6, URZ, UR7, URZ, 0x33, !UPT ;  /* 0x000000073f067292 */ /* 0x000fe4000f8e333f */
[----:B------:R-:W-:Y:S01]  /*f130*/  UIMAD.WIDE.U32 UR8, UR8, UR9, URZ ;  /* 0x00000009080872a5 */ /* 0x000fe2000f8e003f */
[----:B------:R-:W-:Y:S01]  /*f140*/  ULDC UR7, c[0x0][0x14] ;  /* 0x0000050000077ab9 */ /* 0x000fe20000000800 */
[----:B------:R-:W-:Y:S02]  /*f150*/  USHF.R.S32.HI UR20, URZ, 0x5, UR11 ;  /* 0x000000053f147899 */ /* 0x000fe4000801140b */
[----:B------:R-:W-:Y:S02]  /*f160*/  UIMAD.WIDE.U32 UR22, UR8, UR7, URZ ;  /* 0x00000007081672a5 */ /* 0x000fe4000f8e003f */
[----:B------:R-:W-:-:S02]  /*f170*/  UIMAD UR18, UR9, UR7, URZ ;  /* 0x00000007091272a4 */ /* 0x000fc4000f8e023f */
[----:B------:R-:W-:Y:S01]  /*f180*/  ULOP3.LUT UR26, UR13, 0x2, URZ, 0xfc, !UPT ;  /* 0x000000020d1a7892 */ /* 0x000fe2000f8efc3f */
[C---:B0-----:R-:W-:Y:S01]  /*f190*/  LOP3.LUT P3, RZ, R2.reuse, 0x7f, RZ, 0xc0, !PT ;  /* 0x0000007f02ff7812 */ /* 0x041fe2000786c0ff */
[----:B------:R-:W-:Y:S01]  /*f1a0*/  UIADD3 UR18, UR23, UR18, URZ ;  /* 0x0000001217127290 */ /* 0x000fe2000fffe03f */
[----:B------:R-:W-:Y:S01]  /*f1b0*/  LOP3.LUT P0, RZ, R2, 0x1f, RZ, 0xc0, !PT ;  /* 0x0000001f02ff7812 */ /* 0x000fe2000780c0ff */
[----:B------:R-:W-:Y:S01]  /*f1c0*/  UIADD3 UR27, UR20, 0x1, URZ ;  /* 0x00000001141b7890 */ /* 0x000fe2000fffe03f */
[----:B------:R-:W-:Y:S02]  /*f1d0*/  ULDC.64 UR24, c[0x0][0x198] ;  /* 0x0000660000187ab9 */ /* 0x000fe40000000a00 */
[----:B------:R-:W-:-:S13]  /*f1e0*/  PLOP3.LUT P0, PT, P0, P3, PT, 0x8a, 0x0 ;  /* 0x000000000000781c */ /* 0x000fda0000707172 */
.L_x_309:
[----:B------:R-:W-:-:S03]  /*f1f0*/  UMOV UR7, 0xffffffff ;  /* 0xffffffff00077882 */ /* 0x000fc60000000000 */
[----:B------:R-:W-:Y:S05]  /*f200*/  BRA.DIV UR7, `(.L_x_298) ;  /* 0x0000000e07847947 */ /* 0x000fea000b800000 */
[----:B------:R-:W-:-:S13]  /*f210*/  ELECT P1, URZ, PT ;  /* 0x00000000003f782f */ /* 0x000fda0003820000 */
.L_x_318:
[----:B------:R-:W0:Y:S01]  /*f220*/  LDC R2, c[0x0][0x28c] ;  /* 0x0000a300ff027b82 */ /* 0x000e220000000800 */
[----:B------:R-:W-:Y:S01]  /*f230*/  BSSY B1, `(.L_x_299) ;  /* 0x0000038000017945 */ /* 0x000fe20003800000 */
[----:B0-----:R-:W-:-:S13]  /*f240*/  ISETP.LT.OR P1, PT, R2, 0x1, !P1 ;  /* 0x000000010200780c */ /* 0x001fda0004f21670 */
[----:B------:R-:W-:Y:S05]  /*f250*/  @P1 BRA `(.L_x_300) ;  /* 0x0000000000d41947 */ /* 0x000fea0003800000 */
[----:B------:R-:W-:Y:S02]  /*f260*/  IMAD.SHL.U32 R6, R6, 0x80, RZ ;  /* 0x0000008006067824 */ /* 0x000fe400078e00ff */
[----:B------:R-:W-:Y:S02]  /*f270*/  IMAD.SHL.U32 R7, R5, 0x100, RZ ;  /* 0x0000010005077824 */ /* 0x000fe400078e00ff */
[----:B------:R-:W-:Y:S02]  /*f280*/  IMAD.MOV.U32 R12, RZ, RZ, RZ ;  /* 0x000000ffff0c7224 */ /* 0x000fe400078e00ff */
[----:B------:R-:W-:Y:S02]  /*f290*/  IMAD.U32 R14, RZ, RZ, UR27 ;  /* 0x0000001bff0e7e24 */ /* 0x000fe4000f8e00ff */
[----:B------:R-:W-:Y:S02]  /*f2a0*/  IMAD.MOV.U32 R2, RZ, RZ, R0 ;  /* 0x000000ffff027224 */ /* 0x000fe400078e0000 */
[----:B------:R-:W-:-:S07]  /*f2b0*/  IMAD.MOV.U32 R3, RZ, RZ, R8 ;  /* 0x000000ffff037224 */ /* 0x000fce00078e0008 */
.L_x_304:
[----:B------:R-:W0:Y:S01]  /*f2c0*/  S2R R5, SR_CgaCtaId ;  /* 0x0000000000057919 */ /* 0x000e220000008800 */
[----:B------:R-:W-:-:S04]  /*f2d0*/  MOV R4, 0x400 ;  /* 0x0000040000047802 */ /* 0x000fc80000000f00 */
[----:B0-----:R-:W-:Y:S02]  /*f2e0*/  LEA R10, R5, R4, 0x18 ;  /* 0x00000004050a7211 */ /* 0x001fe400078ec0ff */
[----:B------:R-:W-:Y:S01]  /*f2f0*/  SHF.L.U32 R4, R2, 0x1f, RZ ;  /* 0x0000001f02047819 */ /* 0x000fe200000006ff */
[----:B------:R-:W0:Y:S02]  /*f300*/  @!P3 LDC R5, c[0x0][0x500] ;  /* 0x00014000ff05bb82 */ /* 0x000e240000000800 */
[----:B------:R-:W-:-:S04]  /*f310*/  IMAD R13, R3, 0x8, R10 ;  /* 0x00000008030d7824 */ /* 0x000fc800078e020a */
[----:B------:R-:W1:Y:S02]  /*f320*/  SYNCS.PHASECHK.TRANS64.TRYWAIT P1, [R13+URZ+0x10], R4 ;  /* 0x000010040d0075a7 */ /* 0x000e64000802017f */
[----:B-1----:R-:W-:Y:S05]  /*f330*/  @!P1 BRA `(.L_x_301) ;  /* 0x0000000c00589947 */ /* 0x002fea0003800000 */
.L_x_319:
[----:B------:R-:W-:Y:S01]  /*f340*/  UPRMT UR7, UR26, 0x9910, URZ ;  /* 0x000099101a077896 */ /* 0x000fe2000800003f */
[----:B0-----:R0:W-:Y:S03]  /*f350*/  @!P3 SYNCS.ARRIVE.TRANS64 RZ, [R13+URZ], R5 ;  /* 0x000000050dffb9a7 */ /* 0x0011e6000800003f */
[----:B------:R-:W-:-:S06]  /*f360*/  UISETP.NE.AND UP0, UPT, UR7, 0x2, UPT ;  /* 0x000000020700788c */ /* 0x000fcc000bf05270 */
[----:B------:R-:W-:-:S13]  /*f370*/  PLOP3.LUT P1, PT, PT, PT, UP0, 0x80, 0x0 ;  /* 0x000000000000781c */ /* 0x000fda0003f2f008 */
[----:B0-----:R-:W-:Y:S05]  /*f380*/  @P1 BRA `(.L_x_302) ;  /* 0x0000000000041947 */ /* 0x001fea0003800000 */
[----:B------:R-:W-:Y:S01]  /*f390*/  BPT.TRAP 0x1 ;  /* 0x000000040000795c */ /* 0x000fe20000300000 */
.L_x_302:
[----:B------:R-:W-:Y:S05]  /*f3a0*/  @P0 BRA `(.L_x_303) ;  /* 0x0000000000040947 */ /* 0x000fea0003800000 */
[----:B------:R-:W-:Y:S01]  /*f3b0*/  BPT.TRAP 0x1 ;  /* 0x000000040000795c */ /* 0x000fe20000300000 */
.L_x_303:
[--C-:B-1----:R-:W-:Y:S01]  /*f3c0*/  IMAD R4, R3, 0x2000, R10.reuse ;  /* 0x0000200003047824 */ /* 0x102fe200078e020a */
[----:B------:R-:W-:Y:S01]  /*f3d0*/  R2UR UR9, R13 ;  /* 0x000000000d0972ca */ /* 0x000fe200000e0000 */
[----:B------:R-:W-:Y:S01]  /*f3e0*/  IMAD R10, R3, 0x1000, R10 ;  /* 0x00001000030a7824 */ /* 0x000fe200078e020a */
[----:B------:R-:W-:Y:S01]  /*f3f0*/  UIADD3 UR14, UP0, UR24, 0xf0, URZ ;  /* 0x000000f0180e7890 */ /* 0x000fe2000ff1e03f */
[----:B------:R-:W-:Y:S01]  /*f400*/  VIADD R14, R14, 0xffffffff ;  /* 0xffffffff0e0e7836 */ /* 0x000fe20000000000 */
[----:B------:R-:W-:Y:S01]  /*f410*/  R2UR UR7, R4 ;  /* 0x00000000040772ca */ /* 0x000fe200000e0000 */
[----:B------:R-:W-:Y:S01]  /*f420*/  UIADD3 UR28, UP1, UR24, 0x1f0, URZ ;  /* 0x000001f0181c7890 */ /* 0x000fe2000ff3e03f */
[----:B------:R-:W-:Y:S01]  /*f430*/  R2UR UR8, R10 ;  /* 0x000000000a0872ca */ /* 0x000fe200000e0000 */
[----:B------:R-:W-:Y:S01]  /*f440*/  UIADD3.X UR15, URZ, UR25, URZ, UP0, !UPT ;  /* 0x000000193f0f7290 */ /* 0x000fe200087fe43f */
[----:B------:R-:W-:Y:S01]  /*f450*/  R2UR UR11, R7 ;  /* 0x00000000070b72ca */ /* 0x000fe200000e0000 */
[----:B------:R-:W-:Y:S01]  /*f460*/  VIADD R3, R3, 0x1 ;  /* 0x0000000103037836 */ /* 0x000fe20000000000 */
[----:B------:R-:W-:Y:S01]  /*f470*/  R2UR UR10, R12 ;  /* 0x000000000c0a72ca */ /* 0x000fe200000e0000 */
[----:B------:R-:W-:Y:S01]  /*f480*/  UIADD3.X UR29, URZ, UR25, URZ, UP1, !UPT ;  /* 0x000000193f1d7290 */ /* 0x000fe20008ffe43f */
[----:B------:R-:W-:Y:S01]  /*f490*/  R2UR UR12, R11 ;  /* 0x000000000b0c72ca */ /* 0x000fe200000e0000 */
[----:B------:R-:W-:Y:S01]  /*f4a0*/  UMOV UR16, 0x0 ;  /* 0x0000000000107882 */ /* 0x000fe20000000000 */
[----:B------:R-:W-:Y:S01]  /*f4b0*/  R2UR UR21, R6 ;  /* 0x00000000061572ca */ /* 0x000fe200000e0000 */
[----:B------:R-:W-:Y:S01]  /*f4c0*/  UMOV UR17, 0x10000000 ;  /* 0x1000000000117882 */ /* 0x000fe20000000000 */
[----:B------:R-:W-:Y:S01]  /*f4d0*/  ISETP.GT.AND P2, PT, R14, 0x1, PT ;  /* 0x000000010e00780c */ /* 0x000fe20003f44270 */
[----:B------:R-:W-:Y:S01]  /*f4e0*/  UIADD3 UR7, UR7, 0x100, URZ ;  /* 0x0000010007077890 */ /* 0x000fe2000fffe03f */
[----:B------:R-:W-:Y:S01]  /*f4f0*/  ISETP.NE.AND P1, PT, R3, 0x2, PT ;  /* 0x000000020300780c */ /* 0x000fe20003f25270 */
[----:B------:R-:W-:Y:S01]  /*f500*/  UIADD3 UR19, UR8, 0x4100, URZ ;  /* 0x0000410008137890 */ /* 0x000fe2000fffe03f */
[----:B------:R-:W-:-:S02]  /*f510*/  VIADD R12, R12, 0x20 ;  /* 0x000000200c0c7836 */ /* 0x000fc40000000000 */
[----:B------:R-:W-:Y:S02]  /*f520*/  SEL R5, RZ, 0x1, P1 ;  /* 0x00000001ff057807 */ /* 0x000fe40000800000 */
[----:B------:R-:W-:Y:S01]  /*f530*/  UMOV UR8, UR7 ;  /* 0x0000000700087c82 */ /* 0x000fe20008000000 */
[----:B------:R-:W-:Y:S01]  /*f540*/  SEL R3, R3, RZ, P1 ;  /* 0x000000ff03037207 */ /* 0x000fe20000800000 */
[----:B------:R0:W-:Y:S01]  /*f550*/  UTMALDG.3D [UR8], [UR14], desc[UR16] ;  /* 0x000010080e0075b4 */ /* 0x0001e20008011000 */
[----:B------:R-:W-:Y:S01]  /*f560*/  LOP3.LUT R2, R2, R5, RZ, 0x3c, !PT ;  /* 0x0000000502027212 */ /* 0x000fe200078e3cff */
[----:B0-----:R-:W-:Y:S01]  /*f570*/  UMOV UR8, UR19 ;  /* 0x0000001300087c82 */ /* 0x001fe20008000000 */
[----:B------:R-:W-:Y:S02]  /*f580*/  UMOV UR11, UR21 ;  /* 0x00000015000b7c82 */ /* 0x000fe40008000000 */
[----:B------:R0:W-:Y:S02]  /*f590*/  UTMALDG.3D [UR8], [UR28], desc[UR16] ;  /* 0x000010081c0075b4 */ /* 0x0001e40008011000 */
[----:B0-----:R-:W-:Y:S05]  /*f5a0*/  @P2 BRA `(.L_x_304) ;  /* 0xfffffffc00442947 */ /* 0x001fea000383ffff */
.L_x_300:
[----:B------:R-:W-:Y:S05]  /*f5b0*/  BSYNC B1 ;  /* 0x0000000000017941 */ /* 0x000fea0003800000 */
.L_x_299:
[----:B------:R-:W2:Y:S01]  /*f5c0*/  LDL.LU R15, [R1+0x78] ;  /* 0x00007800010f7983 */ /* 0x000ea20000300800 */
[----:B------:R-:W-:Y:S01]  /*f5d0*/  LOP3.LUT P5, RZ, R9, 0xff, RZ, 0xc0, !PT ;  /* 0x000000ff09ff7812 */ /* 0x000fe200078ac0ff */
[----:B------:R-:W-:Y:S01]  /*f5e0*/  VIADD R8, R8, UR20 ;  /* 0x0000001408087c36 */ /* 0x000fe20008000000 */
[----:B------:R-:W-:Y:S01]  /*f5f0*/  ULDC.64 UR8, c[0x0][0x650] ;  /* 0x0001940000087ab9 */ /* 0x000fe20000000a00 */
[----:B------:R-:W3:Y:S01]  /*f600*/  LDL.LU R13, [R1+0x7c] ;  /* 0x00007c00010d7983 */ /* 0x000ee20000300800 */
[----:B------:R-:W-:Y:S01]  /*f610*/  IMAD.U32 R5, RZ, RZ, UR20 ;  /* 0x00000014ff057e24 */ /* 0x000fe2000f8e00ff */
[----:B------:R-:W-:Y:S01]  /*f620*/  BSSY B1, `(.L_x_305) ;  /* 0x000006f000017945 */ /* 0x000fe20003800000 */
[----:B------:R-:W-:Y:S01]  /*f630*/  ISETP.GT.U32.AND P1, PT, R8, 0x1, PT ;  /* 0x000000010800780c */ /* 0x000fe20003f24070 */
[----:B------:R-:W-:Y:S01]  /*f640*/  IMAD.MOV.U32 R6, RZ, RZ, -0x1 ;  /* 0xffffffffff067424 */ /* 0x000fe200078e00ff */
[----:B------:R-:W-:Y:S01]  /*f650*/  SHF.R.U32.HI R2, RZ, 0x1, R8 ;  /* 0x00000001ff027819 */ /* 0x000fe20000011608 */
[----:B------:R-:W-:Y:S01]  /*f660*/  IMAD.MOV.U32 R11, RZ, RZ, -0x1 ;  /* 0xffffffffff0b7424 */ /* 0x000fe200078e00ff */
[----:B------:R-:W-:Y:S01]  /*f670*/  ISETP.LT.U32.AND P1, PT, R5, 0x2, P1 ;  /* 0x000000020500780c */ /* 0x000fe20000f21070 */
[----:B------:R-:W-:Y:S01]  /*f680*/  IMAD.MOV.U32 R5, RZ, RZ, -0x1 ;  /* 0xffffffffff057424 */ /* 0x000fe200078e00ff */
[----:B------:R-:W-:Y:S01]  /*f690*/  LOP3.LUT R2, R2, 0x1, RZ, 0xc0, !PT ;  /* 0x0000000102027812 */ /* 0x000fe200078ec0ff */
[----:B------:R-:W0:Y:S01]  /*f6a0*/  @P5 S2R R4, SR_CgaCtaId ;  /* 0x0000000000045919 */ /* 0x000e220000008800 */
[----:B------:R-:W-:-:S02]  /*f6b0*/  @P5 MOV R3, 0x400 ;  /* 0x0000040000035802 */ /* 0x000fc40000000f00 */
[----:B------:R-:W-:Y:S01]  /*f6c0*/  ISETP.NE.U32.AND P2, PT, R2, 0x1, PT ;  /* 0x000000010200780c */ /* 0x000fe20003f45070 */
[----:B------:R-:W-:Y:S01]  /*f6d0*/  IMAD.U32 R2, RZ, RZ, UR20 ;  /* 0x00000014ff027e24 */ /* 0x000fe2000f8e00ff */
[----:B------:R-:W-:Y:S02]  /*f6e0*/  LOP3.LUT R8, R8, 0x1, RZ, 0xc0, !PT ;  /* 0x0000000108087812 */ /* 0x000fe400078ec0ff */
[----:B------:R-:W-:Y:S02]  /*f6f0*/  PRMT R9, RZ, 0x7610, R9 ;  /* 0x00007610ff097816 */ /* 0x000fe40000000009 */
[----:B------:R-:W-:-:S04]  /*f700*/  ISETP.GT.U32.AND P2, PT, R2, 0x1, !P2 ;  /* 0x000000010200780c */ /* 0x000fc80005744070 */
[----:B------:R-:W-:Y:S02]  /*f710*/  SEL R2, RZ, 0x1, !P2 ;  /* 0x00000001ff027807 */ /* 0x000fe40005000000 */
[----:B0-----:R-:W-:-:S04]  /*f720*/  @P5 LEA R3, R4, R3, 0x18 ;  /* 0x0000000304035211 */ /* 0x001fc800078ec0ff */
[----:B------:R0:W-:Y:S02]  /*f730*/  @P5 SYNCS.ARRIVE.TRANS64.A1T0 RZ, [R3+URZ+0x38], RZ ;  /* 0x000038ff03ff59a7 */ /* 0x0001e4000810003f */
[----:B0-----:R-:W-:-:S04]  /*f740*/  SEL R3, RZ, 0x1, !P1 ;  /* 0x00000001ff037807 */ /* 0x001fc80004800000 */
[----:B------:R-:W-:Y:S02]  /*f750*/  LOP3.LUT R0, R2, R0, R3, 0x96, !PT ;  /* 0x0000000002007212 */ /* 0x000fe400078e9603 */
[----:B------:R-:W-:Y:S02]  /*f760*/  PRMT R2, RZ, 0x7610, R2 ;  /* 0x00007610ff027816 */ /* 0x000fe40000000002 */
[----:B---3--:R-:W-:-:S04]  /*f770*/  IADD3 R13, P5, R13, UR22, RZ ;  /* 0x000000160d0d7c10 */ /* 0x008fc8000ffbe0ff */
[----:B--2---:R-:W-:Y:S01]  /*f780*/  IADD3.X R15, R15, UR18, RZ, P5, !PT ;  /* 0x000000120f0f7c10 */ /* 0x004fe2000affe4ff */
[----:B------:R0:W-:Y:S01]  /*f790*/  STL [R1+0x7c], R13 ;  /* 0x00007c0d01007387 */ /* 0x0001e20000100800 */
[----:B------:R-:W-:-:S03]  /*f7a0*/  ISETP.GE.U32.AND P5, PT, R13, UR8, PT ;  /* 0x000000080d007c0c */ /* 0x000fc6000bfa6070 */
[----:B------:R0:W-:Y:S01]  /*f7b0*/  STL [R1+0x78], R15 ;  /* 0x0000780f01007387 */ /* 0x0001e20000100800 */
[----:B------:R-:W-:-:S13]  /*f7c0*/  ISETP.GE.U32.AND.EX P1, PT, R15, UR9, PT, P5 ;  /* 0x000000090f007c0c */ /* 0x000fda000bf26150 */
[----:B0-----:R-:W-:Y:S05]  /*f7d0*/  @P1 BRA `(.L_x_306) ;  /* 0x00000004004c1947 */ /* 0x001fea0003800000 */
[----:B------:R-:W-:Y:S01]  /*f7e0*/  ULDC.64 UR8, c[0x0][0x628] ;  /* 0x00018a0000087ab9 */ /* 0x000fe20000000a00 */
[----:B------:R-:W0:Y:S01]  /*f7f0*/  S2R R12, SR_CTAID.X ;  /* 0x00000000000c7919 */ /* 0x000e220000002500 */
[----:B------:R-:W-:Y:S01]  /*f800*/  ISETP.NE.U32.AND P1, PT, RZ, UR8, PT ;  /* 0x00000008ff007c0c */ /* 0x000fe2000bf25070 */
[----:B------:R-:W-:Y:S01]  /*f810*/  ULDC UR10, c[0x0][0x630] ;  /* 0x00018c00000a7ab9 */ /* 0x000fe20000000800 */
[----:B------:R-:W-:Y:S01]  /*f820*/  IMAD.MOV.U32 R2, RZ, RZ, R13 ;  /* 0x000000ffff027224 */ /* 0x000fe200078e000d */
[----:B------:R-:W1:Y:S01]  /*f830*/  S2R R10, SR_CTAID.Y ;  /* 0x00000000000a7919 */ /* 0x000e620000002600 */
[----:B------:R-:W-:Y:S01]  /*f840*/  ISETP.NE.AND.EX P1, PT, RZ, UR9, PT, P1 ;  /* 0x00000009ff007c0c */ /* 0x000fe2000bf25310 */
[----:B------:R-:W-:-:S12]  /*f850*/  IMAD.MOV.U32 R3, RZ, RZ, R15 ;  /* 0x000000ffff037224 */ /* 0x000fd800078e000f */
[----:B------:R-:W-:Y:S05]  /*f860*/  @!P1 BRA `(.L_x_307) ;  /* 0x0000000000289947 */ /* 0x000fea0003800000 */
[----:B------:R-:W-:Y:S02]  /*f870*/  ULDC UR7, c[0x0][0x634] ;  /* 0x00018d0000077ab9 */ /* 0x000fe40000000800 */
[----:B------:R-:W-:-:S05]  /*f880*/  IADD3 R7, P1, R13, UR7, RZ ;  /* 0x000000070d077c10 */ /* 0x000fca000ff3e0ff */
[----:B------:R-:W-:-:S04]  /*f890*/  IMAD.X R11, RZ, RZ, R15, P1 ;  /* 0x000000ffff0b7224 */ /* 0x000fc800008e060f */
[----:B------:R-:W-:-:S04]  /*f8a0*/  IMAD.WIDE.U32 R4, R11, UR8, RZ ;  /* 0x000000080b047c25 */ /* 0x000fc8000f8e00ff */
[----:B------:R-:W-:-:S04]  /*f8b0*/  IMAD.WIDE.U32 R4, P1, R7, UR9, R4 ;  /* 0x0000000907047c25 */ /* 0x000fc8000f820004 */
[----:B------:R-:W-:-:S04]  /*f8c0*/  IMAD.WIDE.U32 R6, R7, UR8, RZ ;  /* 0x0000000807067c25 */ /* 0x000fc8000f8e00ff */
[----:B------:R-:W-:Y:S01]  /*f8d0*/  IMAD.X R3, RZ, RZ, RZ, P1 ;  /* 0x000000ffff037224 */ /* 0x000fe200008e06ff */
[----:B------:R-:W-:Y:S01]  /*f8e0*/  IADD3 RZ, P1, R7, R4, RZ ;  /* 0x0000000407ff7210 */ /* 0x000fe20007f3e0ff */
[----:B------:R-:W-:-:S04]  /*f8f0*/  IMAD.MOV.U32 R2, RZ, RZ, R5 ;  /* 0x000000ffff027224 */ /* 0x000fc800078e0005 */
[----:B------:R-:W-:-:S08]  /*f900*/  IMAD.WIDE.U32.X R2, R11, UR9, R2, P1 ;  /* 0x000000090b027c25 */ /* 0x000fd000088e0402 */
.L_x_307:
[--C-:B------:R-:W-:Y:S01]  /*f910*/  SHF.R.U64 R11, R2, UR10, R3.reuse ;  /* 0x0000000a020b7c19 */ /* 0x100fe20008001203 */
[----:B------:R-:W-:Y:S01]  /*f920*/  ULDC.64 UR8, c[0x0][0x620] ;  /* 0x0001880000087ab9 */ /* 0x000fe20000000a00 */
[----:B------:R-:W-:Y:S01]  /*f930*/  SHF.R.U32.HI R2, RZ, UR10, R3 ;  /* 0x0000000aff027c19 */ /* 0x000fe20008011603 */
[----:B------:R-:W-:Y:S01]  /*f940*/  IMAD.MOV.U32 R3, RZ, RZ, R15 ;  /* 0x000000ffff037224 */ /* 0x000fe200078e000f */
[----:B------:R-:W-:Y:S01]  /*f950*/  IADD3 R5, P1, RZ, -R11, RZ ;  /* 0x8000000bff057210 */ /* 0x000fe20007f3e0ff */
[----:B------:R-:W-:Y:S01]  /*f960*/  ULDC UR7, c[0x0][0x150] ;  /* 0x0000540000077ab9 */ /* 0x000fe20000000800 */
[----:B0-----:R-:W-:Y:S01]  /*f970*/  I2FP.F32.U32 R6, R12 ;  /* 0x0000000c00067245 */ /* 0x001fe20000201000 */
[----:B------:R-:W0:Y:S01]  /*f980*/  LDC R7, c[0x0][0x144] ;  /* 0x00005100ff077b82 */ /* 0x000e220000000800 */
[----:B------:R-:W-:Y:S01]  /*f990*/  ULDC.64 UR10, c[0x0][0x640] ;  /* 0x00019000000a7ab9 */ /* 0x000fe20000000a00 */
[----:B------:R-:W-:Y:S01]  /*f9a0*/  IMAD.X R2, RZ, RZ, ~R2, P1 ;  /* 0x000000ffff027224 */ /* 0x000fe200008e0e02 */
[----:B------:R-:W-:Y:S01]  /*f9b0*/  ISETP.NE.U32.AND P1, PT, RZ, UR10, PT ;  /* 0x0000000aff007c0c */ /* 0x000fe2000bf25070 */
[----:B------:R-:W-:Y:S01]  /*f9c0*/  FMUL R6, R6, UR7 ;  /* 0x0000000706067c20 */ /* 0x000fe20008400000 */
[----:B------:R-:W-:Y:S01]  /*f9d0*/  ULDC UR7, c[0x0][0x618] ;  /* 0x0001860000077ab9 */ /* 0x000fe20000000800 */
[----:B------:R-:W-:Y:S01]  /*f9e0*/  IMAD R4, R2, UR8, RZ ;  /* 0x0000000802047c24 */ /* 0x000fe2000f8e02ff */
[----:B------:R-:W-:Y:S01]  /*f9f0*/  ISETP.NE.AND.EX P1, PT, RZ, UR11, PT, P1 ;  /* 0x0000000bff007c0c */ /* 0x000fe2000bf25310 */
[----:B------:R-:W-:Y:S01]  /*fa00*/  IMAD.MOV.U32 R2, RZ, RZ, R13 ;  /* 0x000000ffff027224 */ /* 0x000fe200078e000d */
[----:B------:R-:W2:Y:S01]  /*fa10*/  LDC R15, c[0x0][0x148] ;  /* 0x00005200ff0f7b82 */ /* 0x000ea20000000800 */
[----:B------:R-:W3:Y:S02]  /*fa20*/  F2I.U32.TRUNC.NTZ R6, R6 ;  /* 0x0000000600067305 */ /* 0x000ee4000020f000 */
[----:B------:R-:W-:Y:S01]  /*fa30*/  IMAD.WIDE.U32 R2, R5, UR8, R2 ;  /* 0x0000000805027c25 */ /* 0x000fe2000f8e0002 */
[----:B------:R-:W-:-:S03]  /*fa40*/  ULDC UR8, c[0x0][0x154] ;  /* 0x0000550000087ab9 */ /* 0x000fc60000000800 */
[----:B------:R-:W-:Y:S01]  /*fa50*/  IMAD R5, R5, UR9, R4 ;  /* 0x0000000905057c24 */ /* 0x000fe2000f8e0204 */
[----:B------:R-:W-:-:S03]  /*fa60*/  ULDC UR9, c[0x0][0x608] ;  /* 0x0001820000097ab9 */ /* 0x000fc60000000800 */
[----:B------:R-:W-:-:S05]  /*fa70*/  IMAD.IADD R3, R3, 0x1, R5 ;  /* 0x0000000103037824 */ /* 0x000fca00078e0205 */
[----:B------:R-:W-:Y:S01]  /*fa80*/  SHF.R.U64 R13, R2, UR7, R3 ;  /* 0x00000007020d7c19 */ /* 0x000fe20008001203 */
[----:B---3--:R-:W-:Y:S01]  /*fa90*/  IMAD.MOV R6, RZ, RZ, -R6 ;  /* 0x000000ffff067224 */ /* 0x008fe200078e0a06 */
[----:B-1----:R-:W-:-:S03]  /*faa0*/  I2FP.F32.U32 R2, R10 ;  /* 0x0000000a00027245 */ /* 0x002fc60000201000 */
[----:B0-----:R-:W-:Y:S02]  /*fab0*/  IMAD R19, R7, R6, R12 ;  /* 0x0000000607137224 */ /* 0x001fe400078e020c */
[----:B------:R-:W-:Y:S01]  /*fac0*/  FMUL R4, R2, UR8 ;  /* 0x0000000802047c20 */ /* 0x000fe20008400000 */
[----:B------:R-:W-:Y:S01]  /*fad0*/  SHF.R.U32.HI R2, RZ, UR7, R3 ;  /* 0x00000007ff027c19 */ /* 0x000fe20008011603 */
[----:B------:R-:W-:Y:S02]  /*fae0*/  ULDC UR7, c[0x0][0x658] ;  /* 0x0001960000077ab9 */ /* 0x000fe40000000800 */
[----:B------:R0:W1:Y:S01]  /*faf0*/  F2I.U32.TRUNC.NTZ R18, R4 ;  /* 0x0000000400127305 */ /* 0x000062000020f000 */
[--C-:B------:R-:W-:Y:S02]  /*fb00*/  SHF.R.U64 R16, R13, UR9, R2.reuse ;  /* 0x000000090d107c19 */ /* 0x100fe40008001202 */
[----:B------:R-:W-:-:S04]  /*fb10*/  SHF.R.U32.HI R3, RZ, UR9, R2 ;  /* 0x00000009ff037c19 */ /* 0x000fc80008011602 */
[--C-:B------:R-:W-:Y:S02]  /*fb20*/  SHF.R.U64 R14, R16, UR7, R3.reuse ;  /* 0x00000007100e7c19 */ /* 0x100fe40008001203 */
[----:B------:R-:W-:-:S03]  /*fb30*/  SHF.R.U32.HI R3, RZ, UR7, R3 ;  /* 0x00000007ff037c19 */ /* 0x000fc60008011603 */
[----:B------:R-:W-:Y:S01]  /*fb40*/  IMAD.MOV.U32 R2, RZ, RZ, R14 ;  /* 0x000000ffff027224 */ /* 0x000fe200078e000e */
[----:B0-2---:R-:W-:Y:S06]  /*fb50*/  @!P1 BRA `(.L_x_308) ;  /* 0x0000000000289947 */ /* 0x005fec0003800000 */
        /* <DEDUP_REMOVED lines=10> */
.L_x_308:
[----:B------:R-:W-:Y:S01]  /*fc00*/  ULDC UR7, c[0x0][0x648] ;  /* 0x0001920000077ab9 */ /* 0x000fe20000000800 */
[----:B-1----:R-:W-:Y:S01]  /*fc10*/  IMAD.MOV R18, RZ, RZ, -R18 ;  /* 0x000000ffff127224 */ /* 0x002fe200078e0a12 */
[----:B------:R-:W-:Y:S01]  /*fc20*/  SHF.R.U64 R3, R2, UR7, R3 ;  /* 0x0000000702037c19 */ /* 0x000fe20008001203 */
[----:B------:R-:W-:Y:S01]  /*fc30*/  ULDC UR7, c[0x0][0x638] ;  /* 0x00018e0000077ab9 */ /* 0x000fe20000000800 */
[----:B------:R-:W-:Y:S01]  /*fc40*/  LOP3.LUT R2, R16, UR6, RZ, 0xc0, !PT ;  /* 0x0000000610027c12 */ /* 0x000fe2000f8ec0ff */
[----:B------:R-:W-:Y:S01]  /*fc50*/  @P4 IMAD R19, R15, R18, R10 ;  /* 0x000000120f134224 */ /* 0x000fe200078e020a */
[----:B------:R-:W-:Y:S01]  /*fc60*/  LOP3.LUT R13, R13, UR4, RZ, 0xc0, !PT ;  /* 0x000000040d0d7c12 */ /* 0x000fe2000f8ec0ff */
[----:B------:R-:W-:Y:S01]  /*fc70*/  IMAD.MOV R5, RZ, RZ, -R3 ;  /* 0x000000ffff057224 */ /* 0x000fe200078e0a03 */
[----:B------:R-:W-:Y:S01]  /*fc80*/  ULDC UR8, c[0x0][0x610] ;  /* 0x0001840000087ab9 */ /* 0x000fe20000000800 */
[----:B------:R-:W-:Y:S02]  /*fc90*/  IMAD R2, R3, UR5, R2 ;  /* 0x0000000503027c24 */ /* 0x000fe4000f8e0202 */
[----:B------:R-:W-:Y:S01]  /*fca0*/  IMAD R14, R5, UR7, R14 ;  /* 0x00000007050e7c24 */ /* 0x000fe2000f8e020e */
[----:B------:R-:W-:Y:S01]  /*fcb0*/  ULDC UR7, c[0x0][0x600] ;  /* 0x0001800000077ab9 */ /* 0x000fe20000000800 */
[----:B------:R-:W-:-:S02]  /*fcc0*/  IMAD R5, R2, UR8, R19 ;  /* 0x0000000802057c24 */ /* 0x000fc4000f8e0213 */
[----:B------:R-:W-:Y:S02]  /*fcd0*/  IMAD R14, R14, UR7, R13 ;  /* 0x000000070e0e7c24 */ /* 0x000fe4000f8e020d */
[----:B------:R-:W-:-:S03]  /*fce0*/  IMAD.MOV.U32 R2, RZ, RZ, 0x1 ;  /* 0x00000001ff027424 */ /* 0x000fc600078e00ff */
[----:B------:R-:W-:Y:S02]  /*fcf0*/  SEL R6, R14, R5, !P4 ;  /* 0x000000050e067207 */ /* 0x000fe40006000000 */
[----:B------:R-:W-:-:S07]  /*fd00*/  SEL R5, R5, R14, !P4 ;  /* 0x0000000e05057207 */ /* 0x000fce0006000000 */
.L_x_306:
[----:B------:R-:W-:Y:S05]  /*fd10*/  BSYNC B1 ;  /* 0x0000000000017941 */ /* 0x000fea0003800000 */
.L_x_305:
[----:B------:R-:W-:-:S13]  /*fd20*/  LOP3.LUT P1, RZ, R2, 0xff, RZ, 0xc0, !PT ;  /* 0x000000ff02ff7812 */ /* 0x000fda000782c0ff */
[----:B------:R-:W-:Y:S05]  /*fd30*/  @P1 BRA `(.L_x_309) ;  /* 0xfffffff4002c1947 */ /* 0x000fea000383ffff */
[----:B------:R-:W-:Y:S05]  /*fd40*/  BSYNC B0 ;  /* 0x0000000000007941 */ /* 0x000fea0003800000 */
.L_x_297:
[----:B------:R-:W-:-:S03]  /*fd50*/  UMOV UR7, 0xffffffff ;  /* 0xffffffff00077882 */ /* 0x000fc60000000000 */
[----:B------:R-:W-:Y:S05]  /*fd60*/  BRA.DIV UR7, `(.L_x_310) ;  /* 0x0000000207e07947 */ /* 0x000fea000b800000 */
[----:B------:R-:W-:-:S13]  /*fd70*/  ELECT P0, URZ, PT ;  /* 0x00000000003f782f */ /* 0x000fda0003800000 */
.L_x_322:
[----:B------:R-:W-:Y:S04]  /*fd80*/  BSSY B0, `(.L_x_311) ;  /* 0x000001a000007945 */ /* 0x000fe80003800000 */
[----:B------:R-:W-:Y:S05]  /*fd90*/  @!P0 BRA `(.L_x_312) ;  /* 0x0000000000608947 */ /* 0x000fea0003800000 */
[----:B------:R-:W-:-:S04]  /*fda0*/  ULOP3.LUT UR7, UR13, 0x2, URZ, 0xfc, !UPT ;  /* 0x000000020d077892 */ /* 0x000fc8000f8efc3f */
[----:B------:R-:W-:-:S06]  /*fdb0*/  UISETP.NE.AND UP0, UPT, UR7, 0x3, UPT ;  /* 0x000000030700788c */ /* 0x000fcc000bf05270 */
[----:B------:R-:W-:-:S13]  /*fdc0*/  PLOP3.LUT P0, PT, PT, PT, UP0, 0x80, 0x0 ;  /* 0x000000000000781c */ /* 0x000fda0003f0f008 */
[----:B------:R-:W-:Y:S05]  /*fdd0*/  @!P0 BRA `(.L_x_313) ;  /* 0x0000000000048947 */ /* 0x000fea0003800000 */
[----:B------:R-:W-:Y:S01]  /*fde0*/  BPT.TRAP 0x1 ;  /* 0x000000040000795c */ /* 0x000fe20000300000 */
.L_x_313:
[----:B------:R-:W0:Y:S01]  /*fdf0*/  S2R R3, SR_CgaCtaId ;  /* 0x0000000000037919 */ /* 0x000e220000008800 */
[----:B------:R-:W-:-:S04]  /*fe00*/  MOV R2, 0x400 ;  /* 0x0000040000027802 */ /* 0x000fc80000000f00 */
[----:B0-----:R-:W-:Y:S02]  /*fe10*/  LEA R3, R3, R2, 0x18 ;  /* 0x0000000203037211 */ /* 0x001fe400078ec0ff */
[----:B------:R-:W-:-:S03]  /*fe20*/  SHF.L.U32 R2, R0, 0x1f, RZ ;  /* 0x0000001f00027819 */ /* 0x000fc600000006ff */
[----:B------:R-:W-:-:S04]  /*fe30*/  VIADD R3, R3, 0x10 ;  /* 0x0000001003037836 */ /* 0x000fc80000000000 */
[C---:B------:R-:W-:Y:S02]  /*fe40*/  IMAD R7, R8.reuse, 0x8, R3 ;  /* 0x0000000808077824 */ /* 0x040fe400078e0203 */
[----:B------:R-:W-:Y:S02]  /*fe50*/  VIADD R8, R8, 0x1 ;  /* 0x0000000108087836 */ /* 0x000fe40000000000 */
[----:B------:R-:W0:Y:S03]  /*fe60*/  SYNCS.PHASECHK.TRANS64.TRYWAIT P0, [R7+URZ], R2 ;  /* 0x00000002070075a7 */ /* 0x000e26000800017f */
[----:B------:R-:W-:-:S04]  /*fe70*/  ISETP.NE.AND P1, PT, R8, 0x2, PT ;  /* 0x000000020800780c */ /* 0x000fc80003f25270 */
[----:B------:R-:W-:Y:S02]  /*fe80*/  SEL R5, RZ, 0x1, P1 ;  /* 0x00000001ff057807 */ /* 0x000fe40000800000 */
[----:B------:R-:W-:Y:S02]  /*fe90*/  SEL R8, R8, RZ, P1 ;  /* 0x000000ff08087207 */ /* 0x000fe40000800000 */
[----:B------:R-:W-:Y:S01]  /*fea0*/  LOP3.LUT R0, R0, R5, RZ, 0x3c, !PT ;  /* 0x0000000500007212 */ /* 0x000fe200078e3cff */
[----:B0-----:R-:W-:Y:S06]  /*feb0*/  @!P0 BRA `(.L_x_314) ;  /* 0x0000000000b08947 */ /* 0x001fec0003800000 */
.L_x_323:
[----:B------:R-:W-:Y:S01]  /*fec0*/  IMAD R3, R8, 0x8, R3 ;  /* 0x0000000808037824 */ /* 0x000fe200078e0203 */
[----:B------:R-:W-:-:S07]  /*fed0*/  SHF.L.U32 R0, R0, 0x1f, RZ ;  /* 0x0000001f00007819 */ /* 0x000fce00000006ff */
.L_x_315:
[----:B-1----:R1:W2:Y:S02]  /*fee0*/  SYNCS.PHASECHK.TRANS64.TRYWAIT P0, [R3+URZ], R0 ;  /* 0x00000000030075a7 */ /* 0x0022a4000800017f */
[----:B--2---:R-:W-:Y:S05]  /*fef0*/  @!P0 NANOSLEEP.SYNCS 0x989680 ;  /* 0x009896800000895d */ /* 0x004fea0003900000 */
[----:B------:R-:W2:Y:S02]  /*ff00*/  @!P0 SYNCS.PHASECHK.TRANS64 P0, [R3+URZ], R0 ;  /* 0x00000000030085a7 */ /* 0x000ea4000800007f */
[----:B--2---:R-:W-:Y:S05]  /*ff10*/  @!P0 BRA `(.L_x_315) ;  /* 0xfffffffc00f08947 */ /* 0x004fea000383ffff */
.L_x_312:
[----:B------:R-:W-:Y:S05]  /*ff20*/  BSYNC B0 ;  /* 0x0000000000007941 */ /* 0x000fea0003800000 */
.L_x_311:
[----:B------:R-:W-:Y:S05]  /*ff30*/  EXIT ;  /* 0x000000000000794d */ /* 0x000fea0003800000 */
.L_x_17:
[----:B-1----:R-:W-:-:S04]  /*ff40*/  IMAD.U32 R3, RZ, RZ, UR7 ;  /* 0x00000007ff037e24 */ /* 0x002fc8000f8e00ff */
[----:B------:R1:W3:Y:S03]  /*ff50*/  SYNCS.PHASECHK.TRANS64.TRYWAIT P0, [R3+URZ], R0 ;  /* 0x00000000030075a7 */ /* 0x0002e6000800017f */
[----:B---3--:R-:W-:Y:S05]  /*ff60*/  @!P0 NANOSLEEP.SYNCS 0x989680 ;  /* 0x009896800000895d */ /* 0x008fea0003900000 */
[----:B------:R-:W3:Y:S02]  /*ff70*/  @!P0 SYNCS.PHASECHK.TRANS64 P0, [R3+URZ], R0 ;  /* 0x00000000030085a7 */ /* 0x000ee4000800007f */
[----:B---3--:R-:W-:Y:S05]  /*ff80*/  @!P0 BRA `(.L_x_17) ;  /* 0xfffffffc00ec8947 */ /* 0x008fea000383ffff */
[----:B------:R-:W-:Y:S05]  /*ff90*/  BRA `(.L_x_16) ;  /* 0xffffff1800e87947 */ /* 0x000fea000383ffff */
.L_x_23:
[----:B-----5:R1:W-:Y:S02]  /*ffa0*/  STL [R1+0x88], R0 ;  /* 0x0000880001007387 */ /* 0x0203e40000100800 */
[----:B-1----:R-:W-:-:S04]  /*ffb0*/  IMAD.U32 R0, RZ, RZ, UR9 ;  /* 0x00000009ff007e24 */ /* 0x002fc8000f8e00ff */
[----:B------:R1:W4:Y:S03]  /*ffc0*/  SYNCS.PHASECHK.TRANS64.TRYWAIT P0, [R0+URZ], R229 ;  /* 0x000000e5000075a7 */ /* 0x000326000800017f */
[----:B----4-:R-:W-:Y:S05]  /*ffd0*/  @!P0 NANOSLEEP.SYNCS 0x989680 ;  /* 0x009896800000895d */ /* 0x010fea0003900000 */
[----:B------:R1:W4:Y:S02]  /*ffe0*/  @!P0 SYNCS.PHASECHK.TRANS64 P0, [R0+URZ], R229 ;  /* 0x000000e5000085a7 */ /* 0x000324000800007f */
[----:B-1----:R1:W5:Y:S02]  /*fff0*/  LDL.LU R0, [R1+0x88] ;  /* 0x0000880001007983 */ /* 0x0023640000300800 */
[----:B-1--4-:R-:W-:Y:S05]  /*10000*/  @!P0 BRA `(.L_x_23) ;  /* 0xfffffffc00e48947 */ /* 0x012fea000383ffff */
[----:B------:R-:W-:Y:S05]  /*10010*/  BRA `(.L_x_22) ;  /* 0xffffff2c004c7947 */ /* 0x000fea000383ffff */
.L_x_298:
[----:B------:R-:W-:Y:S01]  /*10020*/  BSSY B1, `(.L_x_316) ;  /* 0x0000006000017945 */ /* 0x000fe20003800000 */
[----:B------:R-:W-:-:S07]  /*10030*/  IMAD.MOV.U32 R2, RZ, RZ, -0x1 ;  /* 0xffffffffff027424 */ /* 0x000fce00078e00ff */
[----:B------:R-:W-:Y:S05]  /*10040*/  WARPSYNC.COLLECTIVE R2, `(.L_x_317) ;  /* 0x00000000020c7348 */ /* 0x000fea0003c00000 */
[----:B------:R-:W-:Y:S02]  /*10050*/  ELECT P1, UR62, PT ;  /* 0x00000000003e782f */ /* 0x000fe40003820000 */
[----:B------:R-:W-:Y:S01]  /*10060*/  MOV R2, UR62 ;  /* 0x0000003e00027c02 */ /* 0x000fe20008000f00 */
[----:B------:R-:W-:Y:S10]  /*10070*/  ENDCOLLECTIVE ;  /* 0x000000000000791b */ /* 0x000ff40003800000 */
.L_x_317:
[----:B------:R-:W-:Y:S05]  /*10080*/  BSYNC B1 ;  /* 0x0000000000017941 */ /* 0x000fea0003800000 */
.L_x_316:
[----:B------:R-:W-:Y:S05]  /*10090*/  BRA `(.L_x_318) ;  /* 0xfffffff000607947 */ /* 0x000fea000383ffff */
.L_x_301:
[----:B-1----:R1:W2:Y:S02]  /*100a0*/  SYNCS.PHASECHK.TRANS64.TRYWAIT P1, [R13+URZ+0x10], R4 ;  /* 0x000010040d0075a7 */ /* 0x0022a4000802017f */
[----:B--2---:R-:W-:Y:S05]  /*100b0*/  @!P1 NANOSLEEP.SYNCS 0x989680 ;  /* 0x009896800000995d */ /* 0x004fea0003900000 */
[----:B------:R-:W2:Y:S02]  /*100c0*/  @!P1 SYNCS.PHASECHK.TRANS64 P1, [R13+URZ+0x10], R4 ;  /* 0x000010040d0095a7 */ /* 0x000ea4000802007f */
[----:B--2---:R-:W-:Y:S05]  /*100d0*/  @!P1 BRA `(.L_x_301) ;  /* 0xfffffffc00f09947 */ /* 0x004fea000383ffff */
[----:B------:R-:W-:Y:S05]  /*100e0*/  BRA `(.L_x_319) ;  /* 0xfffffff000947947 */ /* 0x000fea000383ffff */
.L_x_310:
[----:B------:R-:W-:Y:S01]  /*100f0*/  BSSY B0, `(.L_x_320) ;  /* 0x0000006000007945 */ /* 0x000fe20003800000 */
[----:B------:R-:W-:-:S07]  /*10100*/  IMAD.MOV.U32 R2, RZ, RZ, -0x1 ;  /* 0xffffffffff027424 */ /* 0x000fce00078e00ff */
[----:B------:R-:W-:Y:S05]  /*10110*/  WARPSYNC.COLLECTIVE R2, `(.L_x_321) ;  /* 0x00000000020c7348 */ /* 0x000fea0003c00000 */
[----:B------:R-:W-:Y:S02]  /*10120*/  ELECT P1, UR62, PT ;  /* 0x00000000003e782f */ /* 0x000fe40003820000 */
[----:B------:R-:W-:Y:S01]  /*10130*/  MOV R2, UR62 ;  /* 0x0000003e00027c02 */ /* 0x000fe20008000f00 */
[----:B------:R-:W-:Y:S10]  /*10140*/  ENDCOLLECTIVE ;  /* 0x000000000000791b */ /* 0x000ff40003800000 */
.L_x_321:
[----:B------:R-:W-:Y:S05]  /*10150*/  BSYNC B0 ;  /* 0x0000000000007941 */ /* 0x000fea0003800000 */
.L_x_320:
[----:B------:R-:W-:Y:S01]  /*10160*/  PLOP3.LUT P0, PT, P1, PT, PT, 0x80, 0x0 ;  /* 0x000000000000781c */ /* 0x000fe20000f0f070 */
[----:B------:R-:W-:-:S12]  /*10170*/  BRA `(.L_x_322) ;  /* 0xfffffffc00007947 */ /* 0x000fd8000383ffff */
.L_x_314:
[----:B0-----:R0:W1:Y:S02]  /*10180*/  SYNCS.PHASECHK.TRANS64.TRYWAIT P0, [R7+URZ], R2 ;  /* 0x00000002070075a7 */ /* 0x001064000800017f */
[----:B-1----:R-:W-:Y:S05]  /*10190*/  @!P0 NANOSLEEP.SYNCS 0x989680 ;  /* 0x009896800000895d */ /* 0x002fea0003900000 */
[----:B------:R-:W1:Y:S02]  /*101a0*/  @!P0 SYNCS.PHASECHK.TRANS64 P0, [R7+URZ], R2 ;  /* 0x00000002070085a7 */ /* 0x000e64000800007f */
[----:B-1----:R-:W-:Y:S05]  /*101b0*/  @!P0 BRA `(.L_x_314) ;  /* 0xfffffffc00f08947 */ /* 0x002fea000383ffff */
[----:B------:R-:W-:Y:S05]  /*101c0*/  BRA `(.L_x_323) ;  /* 0xfffffffc003c7947 */ /* 0x000fea000383ffff */
.L_x_324:
[----:B------:R-:W-:-:S00]  /*101d0*/  BRA `(.L_x_324) ;  /* 0xfffffffc00fc7947 */ /* 0x000fc0000383ffff */
[----:B------:R-:W-:-:S00]  /*101e0*/  NOP ;  /* 0x0000000000007918 */ /* 0x000fc00000000000 */
        /* <DEDUP_REMOVED lines=9> */
.L_x_325:


//--------------------- .nv.shared._ZN7cutlass13device_kernelINS_4gemm6kernel13GemmUniversalIN4cute5tupleIJiiiiEEENS1_10collective13CollectiveMmaINS1_37MainloopSm90TmaGmmaWarpSpecializedFP8ILi2ENS5_IJNS4_1CILi1EEESB_SB_EEENS1_35KernelTmaWarpSpecializedCooperativeEEENS5_IJNSA_ILi256EEENSA_ILi128EEENSA_ILi32EEEEEENS_12float_e4m3_tENS5_IJlSB_lEEESJ_SK_NS4_8TiledMMAINS4_8MMA_AtomIJNS4_4SM904GMMA31MMA_64x128x32_F32E4M3E4M3_SS_TNILNSO_7ScaleInE1ELSQ_1EEEEEENS4_6LayoutINS5_IJNSA_ILi2EEESB_SB_EEENS5_IJSB_NSA_ILi0EEESW_EEEEENS5_IJNS4_10UnderscoreESZ_SZ_EEEEENS4_13SM90_TMA_LOADENS4_14ComposedLayoutINS4_7SwizzleILi1ELi4ELi3EEENS4_18smem_ptr_flag_bitsILi8EEENST_INS5_IJNSA_ILi8EEESH_EEENS5_IJSH_SB_EEEEEEEvNS4_8identityES12_S1C_vS1D_EENS_8epilogue10collective6detail29Sm90TmaWarpSpecializedAdapterINS1G_15DefaultEpilogueISJ_SK_SK_NS1F_6thread17LinearCombinationISJ_Li1EffLNS1K_9ScaleType4KindE0ELNS_15FloatRoundStyleE2ESJ_EENS1_15EpilogueDefaultEEEEEvvEEEEvNT_6ParamsE --------------------------
	.section	.nv.shared._ZN7cutlass13device_kernelINS_4gemm6kernel13GemmUniversalIN4cute5tupleIJiiiiEEENS1_10collective13CollectiveMmaINS1_37MainloopSm90TmaGmmaWarpSpecializedFP8ILi2ENS5_IJNS4_1CILi1EEESB_SB_EEENS1_35KernelTmaWarpSpecializedCooperativeEEENS5_IJNSA_ILi256EEENSA_ILi128EEENSA_ILi32EEEEEENS_12float_e4m3_tENS5_IJlSB_lEEESJ_SK_NS4_8TiledMMAINS4_8MMA_AtomIJNS4_4SM904GMMA31MMA_64x128x32_F32E4M3E4M3_SS_TNILNSO_7ScaleInE1ELSQ_1EEEEEENS4_6LayoutINS5_IJNSA_ILi2EEESB_SB_EEENS5_IJSB_NSA_ILi0EEESW_EEEEENS5_IJNS4_10UnderscoreESZ_SZ_EEEEENS4_13SM90_TMA_LOADENS4_14ComposedLayoutINS4_7SwizzleILi1ELi4ELi3EEENS4_18smem_ptr_flag_bitsILi8EEENST_INS5_IJNSA_ILi8EEESH_EEENS5_IJSH_SB_EEEEEEEvNS4_8identityES12_S1C_vS1D_EENS_8epilogue10collective6detail29Sm90TmaWarpSpecializedAdapterINS1G_15DefaultEpilogueISJ_SK_SK_NS1F_6thread17LinearCombinationISJ_Li1EffLNS1K_9ScaleType4KindE0ELNS_15FloatRoundStyleE2ESJ_EENS1_15EpilogueDefaultEEEEEvvEEEEvNT_6ParamsE,"aw",@nobits
	.sectionflags	@""
	.align	16
	.zero		1024


//--------------------- .nv.shared.reserved.0     --------------------------
	.section	.nv.shared.reserved.0,"aw",@nobits
	.weak		__nv_reservedSMEM_offset_0_alias
	.size		__nv_reservedSMEM_offset_0_alias, 0, 0
	.other		__nv_reservedSMEM_offset_0_alias,@"STO_CUDA_RESERVED_SHARED STV_DEFAULT"
__nv_reservedSMEM_offset_0_alias:
	.zero		0


//--------------------- .nv.global                --------------------------
	.section	.nv.global,"aw",@nobits
.nv.global:
	.type		_ZN40_INTERNAL_a606e1f6_4_k_cu_c437f362_222934cute1_E,@object
	.size		_ZN40_INTERNAL_a606e1f6_4_k_cu_c437f362_222934cute1_E,(_ZN40_INTERNAL_a606e1f6_4_k_cu_c437f362_222934cuda3std3__45__cpo6cbeginE - _ZN40_INTERNAL_a606e1f6_4_k_cu_c437f362_222934cute1_E)
_ZN40_INTERNAL_a606e1f6_4_k_cu_c437f362_222934cute1_E:
	.zero		1
	.type		_ZN40_INTERNAL_a606e1f6_4_k_cu_c437f362_222934cuda3std3__45__cpo6cbeginE,@object
	.size		_ZN40_INTERNAL_a606e1f6_4_k_cu_c437f362_222934cuda3std3__45__cpo6cbeginE,(_ZN40_INTERNAL_a606e1f6_4_k_cu_c437f362_222934cuda3std3__48in_placeE - _ZN40_INTERNAL_a606e1f6_4_k_cu_c437f362_222934cuda3std3__45__cpo6cbeginE)
_ZN40_INTERNAL_a606e1f6_4_k_cu_c437f362_222934cuda3std3__45__cpo6cbeginE:
	.zero		1
	.type		_ZN40_INTERNAL_a606e1f6_4_k_cu_c437f362_222934cuda3std3__48in_placeE,@object
	.size		_ZN40_INTERNAL_a606e1f6_4_k_cu_c437f362_222934cuda3std3__48in_placeE,(_ZN40_INTERNAL_a606e1f6_4_k_cu_c437f362_222934cuda3std6ranges3__45__cpo9iter_moveE - _ZN40_INTERNAL_a606e1f6_4_k_cu_c437f362_222934cuda3std3__48in_placeE)
_ZN40_INTERNAL_a606e1f6_4_k_cu_c437f362_222934cuda3std3__48in_placeE:
	.zero		1
	.type		_ZN40_INTERNAL_a606e1f6_4_k_cu_c437f362_222934cuda3std6ranges3__45__cpo9iter_moveE,@object
	.size		_ZN40_INTERNAL_a606e1f6_4_k_cu_c437f362_222934cuda3std6ranges3__45__cpo9iter_moveE,(_ZN40_INTERNAL_a606e1f6_4_k_cu_c437f362_222934cuda3std3__45__cpo5beginE - _ZN40_INTERNAL_a606e1f6_4_k_cu_c437f362_222934cuda3std6ranges3__45__cpo9iter_moveE)
_ZN40_INTERNAL_a606e1f6_4_k_cu_c437f362_222934cuda3std6ranges3__45__cpo9iter_moveE:
	.zero		1
	.type		_ZN40_INTERNAL_a606e1f6_4_k_cu_c437f362_222934cuda3std3__45__cpo5beginE,@object
	.size		_ZN40_INTERNAL_a606e1f6_4_k_cu_c437f362_222934cuda3std3__45__cpo5beginE,(_ZN40_INTERNAL_a606e1f6_4_k_cu_c437f362_222934cuda3std3__442_GLOBAL__N__a606e1f6_4_k_cu_c437f362_222936ignoreE - _ZN40_INTERNAL_a606e1f6_4_k_cu_c437f362_222934cuda3std3__45__cpo5beginE)
_ZN40_INTERNAL_a606e1f6_4_k_cu_c437f362_222934cuda3std3__45__cpo5beginE:
	.zero		1
	.type		_ZN40_INTERNAL_a606e1f6_4_k_cu_c437f362_222934cuda3std3__442_GLOBAL__N__a606e1f6_4_k_cu_c437f362_222936ignoreE,@object
	.size		_ZN40_INTERNAL_a606e1f6_4_k_cu_c437f362_222934cuda3std3__442_GLOBAL__N__a606e1f6_4_k_cu_c437f362_222936ignoreE,(_ZN40_INTERNAL_a606e1f6_4_k_cu_c437f362_222934cute7productE - _ZN40_INTERNAL_a606e1f6_4_k_cu_c437f362_222934cuda3std3__442_GLOBAL__N__a606e1f6_4_k_cu_c437f362_222936ignoreE)
_ZN40_INTERNAL_a606e1f6_4_k_cu_c437f362_222934cuda3std3__442_GLOBAL__N__a606e1f6_4_k_cu_c437f362_222936ignoreE:
	.zero		1
	.type		_ZN40_INTERNAL_a606e1f6_4_k_cu_c437f362_222934cute7productE,@object
	.size		_ZN40_INTERNAL_a606e1f6_4_k_cu_c437f362_222934cute7productE,(_ZN40_INTERNAL_a606e1f6_4_k_cu_c437f362_222934cuda3std3__45__cpo3endE - _ZN40_INTERNAL_a606e1f6_4_k_cu_c437f362_222934cute7productE)
_ZN40_INTERNAL_a606e1f6_4_k_cu_c437f362_222934cute7productE:
	.zero		1
	.type		_ZN40_INTERNAL_a606e1f6_4_k_cu_c437f362_222934cuda3std3__45__cpo3endE,@object
	.size		_ZN40_INTERNAL_a606e1f6_4_k_cu_c437f362_222934cuda3std3__45__cpo3endE,(_ZN40_INTERNAL_a606e1f6_4_k_cu_c437f362_222934cuda3std3__419piecewise_constructE - _ZN40_INTERNAL_a606e1f6_4_k_cu_c437f362_222934cuda3std3__45__cpo3endE)
_ZN40_INTERNAL_a606e1f6_4_k_cu_c437f362_222934cuda3std3__45__cpo3endE:
	.zero		1
	.type		_ZN40_INTERNAL_a606e1f6_4_k_cu_c437f362_222934cuda3std3__419piecewise_constructE,@object
	.size		_ZN40_INTERNAL_a606e1f6_4_k_cu_c437f362_222934cuda3std3__419piecewise_constructE,(_ZN40_INTERNAL_a606e1f6_4_k_cu_c437f362_222934cuda3std3__45__cpo4cendE - _ZN40_INTERNAL_a606e1f6_4_k_cu_c437f362_222934cuda3std3__419piecewise_constructE)
_ZN40_INTERNAL_a606e1f6_4_k_cu_c437f362_222934cuda3std3__419piecewise_constructE:
	.zero		1
	.type		_ZN40_INTERNAL_a606e1f6_4_k_cu_c437f362_222934cuda3std3__45__cpo4cendE,@object
	.size		_ZN40_INTERNAL_a606e1f6_4_k_cu_c437f362_222934cuda3std3__45__cpo4cendE,(_ZN40_INTERNAL_a606e1f6_4_k_cu_c437f362_222934cuda3std6ranges3__45__cpo4swapE - _ZN40_INTERNAL_a606e1f6_4_k_cu_c437f362_222934cuda3std3__45__cpo4cendE)
_ZN40_INTERNAL_a606e1f6_4_k_cu_c437f362_222934cuda3std3__45__cpo4cendE:
	.zero		1
	.type		_ZN40_INTERNAL_a606e1f6_4_k_cu_c437f362_222934cuda3std6ranges3__45__cpo4swapE,@object
	.size		_ZN40_INTERNAL_a606e1f6_4_k_cu_c437f362_222934cuda3std6ranges3__45__cpo4swapE,(.L_7 - _ZN40_INTERNAL_a606e1f6_4_k_cu_c437f362_222934cuda3std6ranges3__45__cpo4swapE)
_ZN40_INTERNAL_a606e1f6_4_k_cu_c437f362_222934cuda3std6ranges3__45__cpo4swapE:
	.zero		1
.L_7:


//--------------------- .nv.constant0._ZN7cutlass13device_kernelINS_4gemm6kernel13GemmUniversalIN4cute5tupleIJiiiiEEENS1_10collective13CollectiveMmaINS1_37MainloopSm90TmaGmmaWarpSpecializedFP8ILi2ENS5_IJNS4_1CILi1EEESB_SB_EEENS1_35KernelTmaWarpSpecializedCooperativeEEENS5_IJNSA_ILi256EEENSA_ILi128EEENSA_ILi32EEEEEENS_12float_e4m3_tENS5_IJlSB_lEEESJ_SK_NS4_8TiledMMAINS4_8MMA_AtomIJNS4_4SM904GMMA31MMA_64x128x32_F32E4M3E4M3_SS_TNILNSO_7ScaleInE1ELSQ_1EEEEEENS4_6LayoutINS5_IJNSA_ILi2EEESB_SB_EEENS5_IJSB_NSA_ILi0EEESW_EEEEENS5_IJNS4_10UnderscoreESZ_SZ_EEEEENS4_13SM90_TMA_LOADENS4_14ComposedLayoutINS4_7SwizzleILi1ELi4ELi3EEENS4_18smem_ptr_flag_bitsILi8EEENST_INS5_IJNSA_ILi8EEESH_EEENS5_IJSH_SB_EEEEEEEvNS4_8identityES12_S1C_vS1D_EENS_8epilogue10collective6detail29Sm90TmaWarpSpecializedAdapterINS1G_15DefaultEpilogueISJ_SK_SK_NS1F_6thread17LinearCombinationISJ_Li1EffLNS1K_9ScaleType4KindE0ELNS_15FloatRoundStyleE2ESJ_EENS1_15EpilogueDefaultEEEEEvvEEEEvNT_6ParamsE --------------------------
	.section	.nv.constant0._ZN7cutlass13device_kernelINS_4gemm6kernel13GemmUniversalIN4cute5tupleIJiiiiEEENS1_10collective13CollectiveMmaINS1_37MainloopSm90TmaGmmaWarpSpecializedFP8ILi2ENS5_IJNS4_1CILi1EEESB_SB_EEENS1_35KernelTmaWarpSpecializedCooperativeEEENS5_IJNSA_ILi256EEENSA_ILi128EEENSA_ILi32EEEEEENS_12float_e4m3_tENS5_IJlSB_lEEESJ_SK_NS4_8TiledMMAINS4_8MMA_AtomIJNS4_4SM904GMMA31MMA_64x128x32_F32E4M3E4M3_SS_TNILNSO_7ScaleInE1ELSQ_1EEEEEENS4_6LayoutINS5_IJNSA_ILi2EEESB_SB_EEENS5_IJSB_NSA_ILi0EEESW_EEEEENS5_IJNS4_10UnderscoreESZ_SZ_EEEEENS4_13SM90_TMA_LOADENS4_14ComposedLayoutINS4_7SwizzleILi1ELi4ELi3EEENS4_18smem_ptr_flag_bitsILi8EEENST_INS5_IJNSA_ILi8EEESH_EEENS5_IJSH_SB_EEEEEEEvNS4_8identityES12_S1C_vS1D_EENS_8epilogue10collective6detail29Sm90TmaWarpSpecializedAdapterINS1G_15DefaultEpilogueISJ_SK_SK_NS1F_6thread17LinearCombinationISJ_Li1EffLNS1K_9ScaleType4KindE0ELNS_15FloatRoundStyleE2ESJ_EENS1_15EpilogueDefaultEEEEEvvEEEEvNT_6ParamsE,"a",@progbits
	.sectionflags	@""
	.align	4
.nv.constant0._ZN7cutlass13device_kernelINS_4gemm6kernel13GemmUniversalIN4cute5tupleIJiiiiEEENS1_10collective13CollectiveMmaINS1_37MainloopSm90TmaGmmaWarpSpecializedFP8ILi2ENS5_IJNS4_1CILi1EEESB_SB_EEENS1_35KernelTmaWarpSpecializedCooperativeEEENS5_IJNSA_ILi256EEENSA_ILi128EEENSA_ILi32EEEEEENS_12float_e4m3_tENS5_IJlSB_lEEESJ_SK_NS4_8TiledMMAINS4_8MMA_AtomIJNS4_4SM904GMMA31MMA_64x128x32_F32E4M3E4M3_SS_TNILNSO_7ScaleInE1ELSQ_1EEEEEENS4_6LayoutINS5_IJNSA_ILi2EEESB_SB_EEENS5_IJSB_NSA_ILi0EEESW_EEEEENS5_IJNS4_10UnderscoreESZ_SZ_EEEEENS4_13SM90_TMA_LOADENS4_14ComposedLayoutINS4_7SwizzleILi1ELi4ELi3EEENS4_18smem_ptr_flag_bitsILi8EEENST_INS5_IJNSA_ILi8EEESH_EEENS5_IJSH_SB_EEEEEEEvNS4_8identityES12_S1C_vS1D_EENS_8epilogue10collective6detail29Sm90TmaWarpSpecializedAdapterINS1G_15DefaultEpilogueISJ_SK_SK_NS1F_6thread17LinearCombinationISJ_Li1EffLNS1K_9ScaleType4KindE0ELNS_15FloatRoundStyleE2ESJ_EENS1_15EpilogueDefaultEEEEEvvEEEEvNT_6ParamsE:
	.zero		1664


//--------------------- SYMBOLS --------------------------

	.type		.nv.reservedSmem.offset0,@object
	.size		.nv.reservedSmem.offset0,0x4
